//
// Generated by NVIDIA NVVM Compiler
//
// Compiler Build ID: CL-36424714
// Cuda compilation tools, release 13.0, V13.0.88
// Based on NVVM 20.0.0
//

.version 9.0
.target sm_100
.address_size 64

	// .globl	divElements
.global .align 4 .b8 __cudart_i2opi_f[24] = {65, 144, 67, 60, 153, 149, 98, 219, 192, 221, 52, 245, 209, 87, 39, 252, 41, 21, 68, 78, 110, 131, 249, 162};

.visible .entry divElements(
	.param .u64 .ptr .align 1 divElements_param_0,
	.param .u64 .ptr .align 1 divElements_param_1,
	.param .u64 divElements_param_2
)
{
	.reg .pred 	%p<2>;
	.reg .b32 	%r<5>;
	.reg .b32 	%f<4>;
	.reg .b64 	%rd<10>;

	ld.param.u64 	%rd2, [divElements_param_0];
	ld.param.u64 	%rd3, [divElements_param_1];
	ld.param.u64 	%rd4, [divElements_param_2];
	mov.u32 	%r1, %ctaid.x;
	mov.u32 	%r2, %ntid.x;
	mov.u32 	%r3, %tid.x;
	mad.lo.s32 	%r4, %r1, %r2, %r3;
	cvt.u64.u32 	%rd1, %r4;
	setp.le.u64 	%p1, %rd4, %rd1;
	@%p1 bra 	$L__BB0_2;
	cvta.to.global.u64 	%rd5, %rd2;
	cvta.to.global.u64 	%rd6, %rd3;
	shl.b64 	%rd7, %rd1, 2;
	add.s64 	%rd8, %rd5, %rd7;
	ld.global.f32 	%f1, [%rd8];
	add.s64 	%rd9, %rd6, %rd7;
	ld.global.f32 	%f2, [%rd9];
	div.rn.f32 	%f3, %f1, %f2;
	st.global.f32 	[%rd8], %f3;
$L__BB0_2:
	ret;

}
	// .globl	expElements
.visible .entry expElements(
	.param .u64 .ptr .align 1 expElements_param_0,
	.param .u64 expElements_param_1
)
{
	.reg .pred 	%p<2>;
	.reg .b32 	%r<7>;
	.reg .b32 	%f<14>;
	.reg .b64 	%rd<7>;

	ld.param.u64 	%rd2, [expElements_param_0];
	ld.param.u64 	%rd3, [expElements_param_1];
	mov.u32 	%r1, %ctaid.x;
	mov.u32 	%r2, %ntid.x;
	mov.u32 	%r3, %tid.x;
	mad.lo.s32 	%r4, %r1, %r2, %r3;
	cvt.u64.u32 	%rd1, %r4;
	setp.le.u64 	%p1, %rd3, %rd1;
	@%p1 bra 	$L__BB1_2;
	cvta.to.global.u64 	%rd4, %rd2;
	shl.b64 	%rd5, %rd1, 2;
	add.s64 	%rd6, %rd4, %rd5;
	ld.global.f32 	%f1, [%rd6];
	fma.rn.f32 	%f2, %f1, 0f3BBB989D, 0f3F000000;
	cvt.sat.f32.f32 	%f3, %f2;
	mov.f32 	%f4, 0f4B400001;
	mov.f32 	%f5, 0f437C0000;
	fma.rm.f32 	%f6, %f3, %f5, %f4;
	add.f32 	%f7, %f6, 0fCB40007F;
	neg.f32 	%f8, %f7;
	fma.rn.f32 	%f9, %f1, 0f3FB8AA3B, %f8;
	fma.rn.f32 	%f10, %f1, 0f32A57060, %f9;
	mov.b32 	%r5, %f6;
	shl.b32 	%r6, %r5, 23;
	mov.b32 	%f11, %r6;
	ex2.approx.ftz.f32 	%f12, %f10;
	mul.f32 	%f13, %f12, %f11;
	st.global.f32 	[%rd6], %f13;
$L__BB1_2:
	ret;

}
	// .globl	tanhElements
.visible .entry tanhElements(
	.param .u64 .ptr .align 1 tanhElements_param_0,
	.param .u64 tanhElements_param_1
)
{
	.reg .pred 	%p<4>;
	.reg .b32 	%r<5>;
	.reg .b32 	%f<17>;
	.reg .b64 	%rd<7>;

	ld.param.u64 	%rd2, [tanhElements_param_0];
	ld.param.u64 	%rd3, [tanhElements_param_1];
	mov.u32 	%r1, %ctaid.x;
	mov.u32 	%r2, %ntid.x;
	mov.u32 	%r3, %tid.x;
	mad.lo.s32 	%r4, %r1, %r2, %r3;
	cvt.u64.u32 	%rd1, %r4;
	setp.le.u64 	%p1, %rd3, %rd1;
	@%p1 bra 	$L__BB2_2;
	cvta.to.global.u64 	%rd4, %rd2;
	shl.b64 	%rd5, %rd1, 2;
	add.s64 	%rd6, %rd4, %rd5;
	ld.global.f32 	%f1, [%rd6];
	abs.f32 	%f2, %f1;
	mul.f32 	%f3, %f2, 0f4038AA3B;
	ex2.approx.ftz.f32 	%f4, %f3;
	add.f32 	%f5, %f4, 0f3F800000;
	rcp.approx.ftz.f32 	%f6, %f5;
	fma.rn.f32 	%f7, %f6, 0fC0000000, 0f3F800000;
	setp.ge.f32 	%p2, %f2, 0f41102CB4;
	selp.f32 	%f8, 0f3F800000, %f7, %p2;
	copysign.f32 	%f9, %f1, %f8;
	mul.f32 	%f10, %f1, %f1;
	fma.rn.f32 	%f11, %f10, 0f3C80F082, 0fBD563CAE;
	fma.rn.f32 	%f12, %f11, %f10, 0f3E085941;
	fma.rn.f32 	%f13, %f12, %f10, 0fBEAAA9ED;
	fma.rn.f32 	%f14, %f13, %f10, 0f00000000;
	fma.rn.f32 	%f15, %f14, %f1, %f1;
	setp.ge.f32 	%p3, %f2, 0f3F19999A;
	selp.f32 	%f16, %f9, %f15, %p3;
	st.global.f32 	[%rd6], %f16;
$L__BB2_2:
	ret;

}
	// .globl	sinElements
.visible .entry sinElements(
	.param .u64 .ptr .align 1 sinElements_param_0,
	.param .u64 sinElements_param_1
)
{
	.local .align 4 .b8 	__local_depot3[28];
	.reg .b64 	%SP;
	.reg .b64 	%SPL;
	.reg .pred 	%p<10>;
	.reg .b32 	%r<44>;
	.reg .b32 	%f<28>;
	.reg .b64 	%rd<27>;
	.reg .b64 	%fd<3>;

	mov.u64 	%SPL, __local_depot3;
	ld.param.u64 	%rd11, [sinElements_param_0];
	ld.param.u64 	%rd12, [sinElements_param_1];
	add.u64 	%rd1, %SPL, 0;
	mov.u32 	%r15, %ctaid.x;
	mov.u32 	%r16, %ntid.x;
	mov.u32 	%r17, %tid.x;
	mad.lo.s32 	%r18, %r15, %r16, %r17;
	cvt.u64.u32 	%rd2, %r18;
	setp.le.u64 	%p1, %rd12, %rd2;
	@%p1 bra 	$L__BB3_10;
	cvta.to.global.u64 	%rd14, %rd11;
	shl.b64 	%rd15, %rd2, 2;
	add.s64 	%rd3, %rd14, %rd15;
	ld.global.f32 	%f1, [%rd3];
	mul.f32 	%f7, %f1, 0f3F22F983;
	cvt.rni.s32.f32 	%r43, %f7;
	cvt.rn.f32.s32 	%f8, %r43;
	fma.rn.f32 	%f9, %f8, 0fBFC90FDA, %f1;
	fma.rn.f32 	%f10, %f8, 0fB3A22168, %f9;
	fma.rn.f32 	%f27, %f8, 0fA7C234C5, %f10;
	abs.f32 	%f3, %f1;
	setp.ltu.f32 	%p2, %f3, 0f47CE4780;
	@%p2 bra 	$L__BB3_9;
	setp.neu.f32 	%p3, %f3, 0f7F800000;
	@%p3 bra 	$L__BB3_4;
	mov.f32 	%f13, 0f00000000;
	mul.rn.f32 	%f27, %f1, %f13;
	mov.b32 	%r43, 0;
	bra.uni 	$L__BB3_9;
$L__BB3_4:
	mov.b32 	%r2, %f1;
	shl.b32 	%r20, %r2, 8;
	or.b32  	%r3, %r20, -2147483648;
	mov.b64 	%rd26, 0;
	mov.b32 	%r40, 0;
	mov.u64 	%rd24, __cudart_i2opi_f;
	mov.u64 	%rd25, %rd1;
$L__BB3_5:
	.pragma "nounroll";
	ld.global.nc.u32 	%r21, [%rd24];
	mad.wide.u32 	%rd18, %r21, %r3, %rd26;
	shr.u64 	%rd26, %rd18, 32;
	st.local.u32 	[%rd25], %rd18;
	add.s32 	%r40, %r40, 1;
	add.s64 	%rd25, %rd25, 4;
	add.s64 	%rd24, %rd24, 4;
	setp.ne.s32 	%p4, %r40, 6;
	@%p4 bra 	$L__BB3_5;
	shr.u32 	%r22, %r2, 23;
	st.local.u32 	[%rd1+24], %rd26;
	and.b32  	%r6, %r22, 31;
	and.b32  	%r23, %r22, 224;
	add.s32 	%r24, %r23, -128;
	shr.u32 	%r25, %r24, 5;
	mul.wide.u32 	%rd19, %r25, 4;
	sub.s64 	%rd10, %rd1, %rd19;
	ld.local.u32 	%r41, [%rd10+24];
	ld.local.u32 	%r42, [%rd10+20];
	setp.eq.s32 	%p5, %r6, 0;
	@%p5 bra 	$L__BB3_8;
	shf.l.wrap.b32 	%r41, %r42, %r41, %r6;
	ld.local.u32 	%r26, [%rd10+16];
	shf.l.wrap.b32 	%r42, %r26, %r42, %r6;
$L__BB3_8:
	shr.u32 	%r27, %r41, 30;
	shf.l.wrap.b32 	%r28, %r42, %r41, 2;
	shl.b32 	%r29, %r42, 2;
	shr.u32 	%r30, %r28, 31;
	add.s32 	%r31, %r30, %r27;
	neg.s32 	%r32, %r31;
	setp.lt.s32 	%p6, %r2, 0;
	selp.b32 	%r43, %r32, %r31, %p6;
	xor.b32  	%r33, %r28, %r2;
	shr.s32 	%r34, %r28, 31;
	xor.b32  	%r35, %r34, %r28;
	xor.b32  	%r36, %r34, %r29;
	cvt.u64.u32 	%rd20, %r35;
	shl.b64 	%rd21, %rd20, 32;
	cvt.u64.u32 	%rd22, %r36;
	or.b64  	%rd23, %rd21, %rd22;
	cvt.rn.f64.s64 	%fd1, %rd23;
	mul.f64 	%fd2, %fd1, 0d3BF921FB54442D19;
	cvt.rn.f32.f64 	%f11, %fd2;
	neg.f32 	%f12, %f11;
	setp.lt.s32 	%p7, %r33, 0;
	selp.f32 	%f27, %f12, %f11, %p7;
$L__BB3_9:
	mul.rn.f32 	%f14, %f27, %f27;
	and.b32  	%r38, %r43, 1;
	setp.eq.b32 	%p8, %r38, 1;
	selp.f32 	%f15, 0f3F800000, %f27, %p8;
	fma.rn.f32 	%f16, %f14, %f15, 0f00000000;
	fma.rn.f32 	%f17, %f14, 0f37CBAC00, 0fBAB607ED;
	selp.f32 	%f18, %f17, 0fB94D4153, %p8;
	selp.f32 	%f19, 0f3D2AAABB, 0f3C0885E4, %p8;
	fma.rn.f32 	%f20, %f18, %f14, %f19;
	selp.f32 	%f21, 0fBEFFFFFF, 0fBE2AAAA8, %p8;
	fma.rn.f32 	%f22, %f20, %f14, %f21;
	fma.rn.f32 	%f23, %f22, %f16, %f15;
	and.b32  	%r39, %r43, 2;
	setp.eq.s32 	%p9, %r39, 0;
	mov.f32 	%f24, 0f00000000;
	sub.f32 	%f25, %f24, %f23;
	selp.f32 	%f26, %f23, %f25, %p9;
	st.global.f32 	[%rd3], %f26;
$L__BB3_10:
	ret;

}
	// .globl	clipPositive
.visible .entry clipPositive(
	.param .u64 .ptr .align 1 clipPositive_param_0,
	.param .u64 clipPositive_param_1
)
{
	.reg .pred 	%p<2>;
	.reg .b32 	%r<5>;
	.reg .b32 	%f<3>;
	.reg .b64 	%rd<7>;

	ld.param.u64 	%rd2, [clipPositive_param_0];
	ld.param.u64 	%rd3, [clipPositive_param_1];
	mov.u32 	%r1, %ctaid.x;
	mov.u32 	%r2, %ntid.x;
	mov.u32 	%r3, %tid.x;
	mad.lo.s32 	%r4, %r1, %r2, %r3;
	cvt.u64.u32 	%rd1, %r4;
	setp.le.u64 	%p1, %rd3, %rd1;
	@%p1 bra 	$L__BB4_2;
	cvta.to.global.u64 	%rd4, %rd2;
	shl.b64 	%rd5, %rd1, 2;
	add.s64 	%rd6, %rd4, %rd5;
	ld.global.f32 	%f1, [%rd6];
	max.f32 	%f2, %f1, 0f00000000;
	st.global.f32 	[%rd6], %f2;
$L__BB4_2:
	ret;

}
	// .globl	shiftRandUniform
.visible .entry shiftRandUniform(
	.param .u64 .ptr .align 1 shiftRandUniform_param_0,
	.param .u64 shiftRandUniform_param_1
)
{
	.reg .pred 	%p<3>;
	.reg .b32 	%r<6>;
	.reg .b32 	%f<2>;
	.reg .b64 	%rd<7>;

	ld.param.u64 	%rd3, [shiftRandUniform_param_0];
	ld.param.u64 	%rd4, [shiftRandUniform_param_1];
	mov.u32 	%r1, %ctaid.x;
	mov.u32 	%r2, %ntid.x;
	mov.u32 	%r3, %tid.x;
	mad.lo.s32 	%r4, %r1, %r2, %r3;
	cvt.u64.u32 	%rd1, %r4;
	setp.le.u64 	%p1, %rd4, %rd1;
	@%p1 bra 	$L__BB5_3;
	cvta.to.global.u64 	%rd5, %rd3;
	shl.b64 	%rd6, %rd1, 2;
	add.s64 	%rd2, %rd5, %rd6;
	ld.global.f32 	%f1, [%rd2];
	setp.neu.f32 	%p2, %f1, 0f3F800000;
	@%p2 bra 	$L__BB5_3;
	mov.b32 	%r5, 0;
	st.global.u32 	[%rd2], %r5;
$L__BB5_3:
	ret;

}
	// .globl	uniformToBernoulli
.visible .entry uniformToBernoulli(
	.param .u64 .ptr .align 1 uniformToBernoulli_param_0,
	.param .u64 uniformToBernoulli_param_1
)
{
	.reg .pred 	%p<3>;
	.reg .b32 	%r<7>;
	.reg .b32 	%f<2>;
	.reg .b64 	%rd<7>;

	ld.param.u64 	%rd3, [uniformToBernoulli_param_0];
	ld.param.u64 	%rd4, [uniformToBernoulli_param_1];
	mov.u32 	%r1, %ctaid.x;
	mov.u32 	%r2, %ntid.x;
	mov.u32 	%r3, %tid.x;
	mad.lo.s32 	%r4, %r1, %r2, %r3;
	cvt.u64.u32 	%rd1, %r4;
	setp.le.u64 	%p1, %rd4, %rd1;
	@%p1 bra 	$L__BB6_4;
	cvta.to.global.u64 	%rd5, %rd3;
	shl.b64 	%rd6, %rd1, 2;
	add.s64 	%rd2, %rd5, %rd6;
	ld.global.f32 	%f1, [%rd2];
	setp.leu.f32 	%p2, %f1, 0f3F000000;
	@%p2 bra 	$L__BB6_3;
	mov.b32 	%r6, 1065353216;
	st.global.u32 	[%rd2], %r6;
	bra.uni 	$L__BB6_4;
$L__BB6_3:
	mov.b32 	%r5, 0;
	st.global.u32 	[%rd2], %r5;
$L__BB6_4:
	ret;

}
	// .globl	addRepeated
.visible .entry addRepeated(
	.param .u64 .ptr .align 1 addRepeated_param_0,
	.param .u64 .ptr .align 1 addRepeated_param_1,
	.param .u64 addRepeated_param_2,
	.param .u64 addRepeated_param_3
)
{
	.reg .pred 	%p<3>;
	.reg .b32 	%r<8>;
	.reg .b32 	%f<4>;
	.reg .b64 	%rd<17>;

	ld.param.u64 	%rd5, [addRepeated_param_0];
	ld.param.u64 	%rd6, [addRepeated_param_1];
	ld.param.u64 	%rd8, [addRepeated_param_2];
	ld.param.u64 	%rd7, [addRepeated_param_3];
	mov.u32 	%r1, %ctaid.x;
	mov.u32 	%r2, %ntid.x;
	mov.u32 	%r3, %tid.x;
	mad.lo.s32 	%r4, %r1, %r2, %r3;
	cvt.u64.u32 	%rd1, %r4;
	setp.le.u64 	%p1, %rd8, %rd1;
	@%p1 bra 	$L__BB7_5;
	and.b64  	%rd9, %rd7, -4294967296;
	setp.ne.s64 	%p2, %rd9, 0;
	@%p2 bra 	$L__BB7_3;
	cvt.u32.u64 	%r5, %rd7;
	cvt.u32.u64 	%r6, %rd1;
	rem.u32 	%r7, %r6, %r5;
	cvt.u64.u32 	%rd16, %r7;
	bra.uni 	$L__BB7_4;
$L__BB7_3:
	rem.u64 	%rd16, %rd1, %rd7;
$L__BB7_4:
	cvta.to.global.u64 	%rd10, %rd6;
	shl.b64 	%rd11, %rd16, 2;
	add.s64 	%rd12, %rd10, %rd11;
	ld.global.f32 	%f1, [%rd12];
	cvta.to.global.u64 	%rd13, %rd5;
	shl.b64 	%rd14, %rd1, 2;
	add.s64 	%rd15, %rd13, %rd14;
	ld.global.f32 	%f2, [%rd15];
	add.f32 	%f3, %f1, %f2;
	st.global.f32 	[%rd15], %f3;
$L__BB7_5:
	ret;

}
	// .globl	addRepeatedPow2
.visible .entry addRepeatedPow2(
	.param .u64 .ptr .align 1 addRepeatedPow2_param_0,
	.param .u64 .ptr .align 1 addRepeatedPow2_param_1,
	.param .u64 addRepeatedPow2_param_2,
	.param .u64 addRepeatedPow2_param_3
)
{
	.reg .pred 	%p<2>;
	.reg .b32 	%r<5>;
	.reg .b32 	%f<4>;
	.reg .b64 	%rd<13>;

	ld.param.u64 	%rd2, [addRepeatedPow2_param_0];
	ld.param.u64 	%rd3, [addRepeatedPow2_param_1];
	ld.param.u64 	%rd5, [addRepeatedPow2_param_2];
	ld.param.u64 	%rd4, [addRepeatedPow2_param_3];
	mov.u32 	%r1, %ctaid.x;
	mov.u32 	%r2, %ntid.x;
	mov.u32 	%r3, %tid.x;
	mad.lo.s32 	%r4, %r1, %r2, %r3;
	cvt.u64.u32 	%rd1, %r4;
	setp.le.u64 	%p1, %rd5, %rd1;
	@%p1 bra 	$L__BB8_2;
	cvta.to.global.u64 	%rd6, %rd3;
	cvta.to.global.u64 	%rd7, %rd2;
	and.b64  	%rd8, %rd4, %rd1;
	shl.b64 	%rd9, %rd8, 2;
	add.s64 	%rd10, %rd6, %rd9;
	ld.global.f32 	%f1, [%rd10];
	shl.b64 	%rd11, %rd1, 2;
	add.s64 	%rd12, %rd7, %rd11;
	ld.global.f32 	%f2, [%rd12];
	add.f32 	%f3, %f1, %f2;
	st.global.f32 	[%rd12], %f3;
$L__BB8_2:
	ret;

}
	// .globl	addScaler
.visible .entry addScaler(
	.param .f32 addScaler_param_0,
	.param .u64 .ptr .align 1 addScaler_param_1,
	.param .u64 addScaler_param_2
)
{
	.reg .pred 	%p<2>;
	.reg .b32 	%r<5>;
	.reg .b32 	%f<4>;
	.reg .b64 	%rd<7>;

	ld.param.f32 	%f1, [addScaler_param_0];
	ld.param.u64 	%rd2, [addScaler_param_1];
	ld.param.u64 	%rd3, [addScaler_param_2];
	mov.u32 	%r1, %ctaid.x;
	mov.u32 	%r2, %ntid.x;
	mov.u32 	%r3, %tid.x;
	mad.lo.s32 	%r4, %r1, %r2, %r3;
	cvt.u64.u32 	%rd1, %r4;
	setp.le.u64 	%p1, %rd3, %rd1;
	@%p1 bra 	$L__BB9_2;
	cvta.to.global.u64 	%rd4, %rd2;
	shl.b64 	%rd5, %rd1, 2;
	add.s64 	%rd6, %rd4, %rd5;
	ld.global.f32 	%f2, [%rd6];
	add.f32 	%f3, %f1, %f2;
	st.global.f32 	[%rd6], %f3;
$L__BB9_2:
	ret;

}


// ===== COMPILED SASS (sm_100) =====

	.target	sm_100

	.elftype	@"ET_EXEC"


//--------------------- .note.nv.tkinfo           --------------------------
	.section	.note.nv.tkinfo,"",@"SHT_NOTE"
	.sectionflags	@"SHF_NOTE_NV_TKINFO"
	.tkinfo
        /*0018*/ 	.word	0x00000002
        /*0030*/ 	.string	""
        /*0030*/ 	.string	"ptxas"
        /*0030*/ 	.string	"Cuda compilation tools, release 13.0, V13.0.88"
        /*0030*/ 	.string	"Build cuda_13.0.r13.0/compiler.36424714_0"
        /*0030*/ 	.string	"-arch sm_100 -m 64 "



//--------------------- .note.nv.cuinfo           --------------------------
	.section	.note.nv.cuinfo,"",@"SHT_NOTE"
	.sectionflags	@"SHF_NOTE_NV_CUINFO"
        /*0018*/ 	.short	0x0002
        /*001a*/ 	.short	0x0064
        /*001c*/ 	.short	0x0082
	.zero		2


//--------------------- .nv.info                  --------------------------
	.section	.nv.info,"",@"SHT_CUDA_INFO"
	.align	4


	//----- nvinfo : EIATTR_REGCOUNT
	.align		4
        /*0000*/ 	.byte	0x04, 0x2f
        /*0002*/ 	.short	(.L_2 - .L_1)
	.align		4
.L_1:
        /*0004*/ 	.word	index@(divElements)
        /*0008*/ 	.word	0x00000010


	//----- nvinfo : EIATTR_FRAME_SIZE
	.align		4
.L_2:
        /*000c*/ 	.byte	0x04, 0x11
        /*000e*/ 	.short	(.L_4 - .L_3)
	.align		4
.L_3:
        /*0010*/ 	.word	index@($__internal_1_$__cuda_sm3x_div_rn_noftz_f32_slowpath)
        /*0014*/ 	.word	0x00000000


	//----- nvinfo : EIATTR_FRAME_SIZE
	.align		4
.L_4:
        /*0018*/ 	.byte	0x04, 0x11
        /*001a*/ 	.short	(.L_6 - .L_5)
	.align		4
.L_5:
        /*001c*/ 	.word	index@(divElements)
        /*0020*/ 	.word	0x00000000


	//----- nvinfo : EIATTR_REGCOUNT
	.align		4
.L_6:
        /*0024*/ 	.byte	0x04, 0x2f
        /*0026*/ 	.short	(.L_8 - .L_7)
	.align		4
.L_7:
        /*0028*/ 	.word	index@(expElements)
        /*002c*/ 	.word	0x0000000a


	//----- nvinfo : EIATTR_FRAME_SIZE
	.align		4
.L_8:
        /*0030*/ 	.byte	0x04, 0x11
        /*0032*/ 	.short	(.L_10 - .L_9)
	.align		4
.L_9:
        /*0034*/ 	.word	index@(expElements)
        /*0038*/ 	.word	0x00000000


	//----- nvinfo : EIATTR_REGCOUNT
	.align		4
.L_10:
        /*003c*/ 	.byte	0x04, 0x2f
        /*003e*/ 	.short	(.L_12 - .L_11)
	.align		4
.L_11:
        /*0040*/ 	.word	index@(tanhElements)
        /*0044*/ 	.word	0x0000000c


	//----- nvinfo : EIATTR_FRAME_SIZE
	.align		4
.L_12:
        /*0048*/ 	.byte	0x04, 0x11
        /*004a*/ 	.short	(.L_14 - .L_13)
	.align		4
.L_13:
        /*004c*/ 	.word	index@(tanhElements)
        /*0050*/ 	.word	0x00000000


	//----- nvinfo : EIATTR_REGCOUNT
	.align		4
.L_14:
        /*0054*/ 	.byte	0x04, 0x2f
        /*0056*/ 	.short	(.L_16 - .L_15)
	.align		4
.L_15:
        /*0058*/ 	.word	index@(sinElements)
        /*005c*/ 	.word	0x00000013


	//----- nvinfo : EIATTR_FRAME_SIZE
	.align		4
.L_16:
        /*0060*/ 	.byte	0x04, 0x11
        /*0062*/ 	.short	(.L_18 - .L_17)
	.align		4
.L_17:
        /*0064*/ 	.word	index@(sinElements)
        /*0068*/ 	.word	0x00000000


	//----- nvinfo : EIATTR_REGCOUNT
	.align		4
.L_18:
        /*006c*/ 	.byte	0x04, 0x2f
        /*006e*/ 	.short	(.L_20 - .L_19)
	.align		4
.L_19:
        /*0070*/ 	.word	index@(clipPositive)
        /*0074*/ 	.word	0x00000008


	//----- nvinfo : EIATTR_FRAME_SIZE
	.align		4
.L_20:
        /*0078*/ 	.byte	0x04, 0x11
        /*007a*/ 	.short	(.L_22 - .L_21)
	.align		4
.L_21:
        /*007c*/ 	.word	index@(clipPositive)
        /*0080*/ 	.word	0x00000000


	//----- nvinfo : EIATTR_REGCOUNT
	.align		4
.L_22:
        /*0084*/ 	.byte	0x04, 0x2f
        /*0086*/ 	.short	(.L_24 - .L_23)
	.align		4
.L_23:
        /*0088*/ 	.word	index@(shiftRandUniform)
        /*008c*/ 	.word	0x00000006


	//----- nvinfo : EIATTR_FRAME_SIZE
	.align		4
.L_24:
        /*0090*/ 	.byte	0x04, 0x11
        /*0092*/ 	.short	(.L_26 - .L_25)
	.align		4
.L_25:
        /*0094*/ 	.word	index@(shiftRandUniform)
        /*0098*/ 	.word	0x00000000


	//----- nvinfo : EIATTR_REGCOUNT
	.align		4
.L_26:
        /*009c*/ 	.byte	0x04, 0x2f
        /*009e*/ 	.short	(.L_28 - .L_27)
	.align		4
.L_27:
        /*00a0*/ 	.word	index@(uniformToBernoulli)
        /*00a4*/ 	.word	0x00000008


	//----- nvinfo : EIATTR_FRAME_SIZE
	.align		4
.L_28:
        /*00a8*/ 	.byte	0x04, 0x11
        /*00aa*/ 	.short	(.L_30 - .L_29)
	.align		4
.L_29:
        /*00ac*/ 	.word	index@(uniformToBernoulli)
        /*00b0*/ 	.word	0x00000000


	//----- nvinfo : EIATTR_REGCOUNT
	.align		4
.L_30:
        /*00b4*/ 	.byte	0x04, 0x2f
        /*00b6*/ 	.short	(.L_32 - .L_31)
	.align		4
.L_31:
        /*00b8*/ 	.word	index@(addRepeated)
        /*00bc*/ 	.word	0x00000012


	//----- nvinfo : EIATTR_FRAME_SIZE
	.align		4
.L_32:
        /*00c0*/ 	.byte	0x04, 0x11
        /*00c2*/ 	.short	(.L_34 - .L_33)
	.align		4
.L_33:
        /*00c4*/ 	.word	index@($__internal_0_$__cuda_sm20_rem_u64)
        /*00c8*/ 	.word	0x00000000


	//----- nvinfo : EIATTR_FRAME_SIZE
	.align		4
.L_34:
        /*00cc*/ 	.byte	0x04, 0x11
        /*00ce*/ 	.short	(.L_36 - .L_35)
	.align		4
.L_35:
        /*00d0*/ 	.word	index@(addRepeated)
        /*00d4*/ 	.word	0x00000000


	//----- nvinfo : EIATTR_REGCOUNT
	.align		4
.L_36:
        /*00d8*/ 	.byte	0x04, 0x2f
        /*00da*/ 	.short	(.L_38 - .L_37)
	.align		4
.L_37:
        /*00dc*/ 	.word	index@(addRepeatedPow2)
        /*00e0*/ 	.word	0x0000000a


	//----- nvinfo : EIATTR_FRAME_SIZE
	.align		4
.L_38:
        /*00e4*/ 	.byte	0x04, 0x11
        /*00e6*/ 	.short	(.L_40 - .L_39)
	.align		4
.L_39:
        /*00e8*/ 	.word	index@(addRepeatedPow2)
        /*00ec*/ 	.word	0x00000000


	//----- nvinfo : EIATTR_REGCOUNT
	.align		4
.L_40:
        /*00f0*/ 	.byte	0x04, 0x2f
        /*00f2*/ 	.short	(.L_42 - .L_41)
	.align		4
.L_41:
        /*00f4*/ 	.word	index@(addScaler)
        /*00f8*/ 	.word	0x00000008


	//----- nvinfo : EIATTR_FRAME_SIZE
	.align		4
.L_42:
        /*00fc*/ 	.byte	0x04, 0x11
        /*00fe*/ 	.short	(.L_44 - .L_43)
	.align		4
.L_43:
        /*0100*/ 	.word	index@(addScaler)
        /*0104*/ 	.word	0x00000000


	//----- nvinfo : EIATTR_MIN_STACK_SIZE
	.align		4
.L_44:
        /*0108*/ 	.byte	0x04, 0x12
        /*010a*/ 	.short	(.L_46 - .L_45)
	.align		4
.L_45:
        /*010c*/ 	.word	index@(addScaler)
        /*0110*/ 	.word	0x00000000


	//----- nvinfo : EIATTR_MIN_STACK_SIZE
	.align		4
.L_46:
        /*0114*/ 	.byte	0x04, 0x12
        /*0116*/ 	.short	(.L_48 - .L_47)
	.align		4
.L_47:
        /*0118*/ 	.word	index@(addRepeatedPow2)
        /*011c*/ 	.word	0x00000000


	//----- nvinfo : EIATTR_MIN_STACK_SIZE
	.align		4
.L_48:
        /*0120*/ 	.byte	0x04, 0x12
        /*0122*/ 	.short	(.L_50 - .L_49)
	.align		4
.L_49:
        /*0124*/ 	.word	index@(addRepeated)
        /*0128*/ 	.word	0x00000000


	//----- nvinfo : EIATTR_MIN_STACK_SIZE
	.align		4
.L_50:
        /*012c*/ 	.byte	0x04, 0x12
        /*012e*/ 	.short	(.L_52 - .L_51)
	.align		4
.L_51:
        /*0130*/ 	.word	index@(uniformToBernoulli)
        /*0134*/ 	.word	0x00000000


	//----- nvinfo : EIATTR_MIN_STACK_SIZE
	.align		4
.L_52:
        /*0138*/ 	.byte	0x04, 0x12
        /*013a*/ 	.short	(.L_54 - .L_53)
	.align		4
.L_53:
        /*013c*/ 	.word	index@(shiftRandUniform)
        /*0140*/ 	.word	0x00000000


	//----- nvinfo : EIATTR_MIN_STACK_SIZE
	.align		4
.L_54:
        /*0144*/ 	.byte	0x04, 0x12
        /*0146*/ 	.short	(.L_56 - .L_55)
	.align		4
.L_55:
        /*0148*/ 	.word	index@(clipPositive)
        /*014c*/ 	.word	0x00000000


	//----- nvinfo : EIATTR_MIN_STACK_SIZE
	.align		4
.L_56:
        /*0150*/ 	.byte	0x04, 0x12
        /*0152*/ 	.short	(.L_58 - .L_57)
	.align		4
.L_57:
        /*0154*/ 	.word	index@(sinElements)
        /*0158*/ 	.word	0x00000000


	//----- nvinfo : EIATTR_MIN_STACK_SIZE
	.align		4
.L_58:
        /*015c*/ 	.byte	0x04, 0x12
        /*015e*/ 	.short	(.L_60 - .L_59)
	.align		4
.L_59:
        /*0160*/ 	.word	index@(tanhElements)
        /*0164*/ 	.word	0x00000000


	//----- nvinfo : EIATTR_MIN_STACK_SIZE
	.align		4
.L_60:
        /*0168*/ 	.byte	0x04, 0x12
        /*016a*/ 	.short	(.L_62 - .L_61)
	.align		4
.L_61:
        /*016c*/ 	.word	index@(expElements)
        /*0170*/ 	.word	0x00000000


	//----- nvinfo : EIATTR_MIN_STACK_SIZE
	.align		4
.L_62:
        /*0174*/ 	.byte	0x04, 0x12
        /*0176*/ 	.short	(.L_64 - .L_63)
	.align		4
.L_63:
        /*0178*/ 	.word	index@(divElements)
        /*017c*/ 	.word	0x00000000
.L_64:


//--------------------- .nv.compat                --------------------------
	.section	.nv.compat,"",@"SHT_CUDA_COMPAT_INFO"
	.align	4
        /*0000*/ 	.byte	0x02, 0x09, 0x00, 0x00, 0x02, 0x02, 0x01, 0x00, 0x02, 0x05, 0x05, 0x00, 0x03, 0x07, 0x01, 0x01
        /*0010*/ 	.byte	0x02, 0x03, 0x00, 0x00, 0x02, 0x06, 0x01, 0x00, 0x04, 0x0b, 0x08, 0x00, 0x01, 0x00, 0x00, 0x00
        /*0020*/ 	.byte	0x00, 0x00, 0x00, 0x00


//--------------------- .nv.info.addScaler        --------------------------
	.section	.nv.info.addScaler,"",@"SHT_CUDA_INFO"
	.sectionflags	@""
	.align	4


	//----- nvinfo : EIATTR_CUDA_API_VERSION
	.align		4
        /*0000*/ 	.byte	0x04, 0x37
        /*0002*/ 	.short	(.L_66 - .L_65)
.L_65:
        /*0004*/ 	.word	0x00000082


	//----- nvinfo : EIATTR_KPARAM_INFO
	.align		4
.L_66:
        /*0008*/ 	.byte	0x04, 0x17
        /*000a*/ 	.short	(.L_68 - .L_67)
.L_67:
        /*000c*/ 	.word	0x00000000
        /*0010*/ 	.short	0x0002
        /*0012*/ 	.short	0x0010
        /*0014*/ 	.byte	0x00, 0xf0, 0x21, 0x00


	//----- nvinfo : EIATTR_KPARAM_INFO
	.align		4
.L_68:
        /*0018*/ 	.byte	0x04, 0x17
        /*001a*/ 	.short	(.L_70 - .L_69)
.L_69:
        /*001c*/ 	.word	0x00000000
        /*0020*/ 	.short	0x0001
        /*0022*/ 	.short	0x0008
        /*0024*/ 	.byte	0x00, 0xf5, 0x21, 0x00


	//----- nvinfo : EIATTR_KPARAM_INFO
	.align		4
.L_70:
        /*0028*/ 	.byte	0x04, 0x17
        /*002a*/ 	.short	(.L_72 - .L_71)
.L_71:
        /*002c*/ 	.word	0x00000000
        /*0030*/ 	.short	0x0000
        /*0032*/ 	.short	0x0000
        /*0034*/ 	.byte	0x00, 0xf0, 0x11, 0x00


	//----- nvinfo : EIATTR_SPARSE_MMA_MASK
	.align		4
.L_72:
        /*0038*/ 	.byte	0x03, 0x50
        /*003a*/ 	.short	0x0000


	//----- nvinfo : EIATTR_MAXREG_COUNT
	.align		4
        /*003c*/ 	.byte	0x03, 0x1b
        /*003e*/ 	.short	0x00ff


	//----- nvinfo : EIATTR_MERCURY_ISA_VERSION
	.align		4
        /*0040*/ 	.byte	0x03, 0x5f
        /*0042*/ 	.short	0x0101


	//----- nvinfo : EIATTR_VRC_CTA_INIT_COUNT
	.align		4
        /*0044*/ 	.byte	0x02, 0x4a
	.zero		1
	.zero		1


	//----- nvinfo : EIATTR_EXIT_INSTR_OFFSETS
	.align		4
        /*0048*/ 	.byte	0x04, 0x1c
        /*004a*/ 	.short	(.L_74 - .L_73)


	//   ....[0]....
.L_73:
        /*004c*/ 	.word	0x00000080


	//   ....[1]....
        /*0050*/ 	.word	0x00000110


	//----- nvinfo : EIATTR_CBANK_PARAM_SIZE
	.align		4
.L_74:
        /*0054*/ 	.byte	0x03, 0x19
        /*0056*/ 	.short	0x0018


	//----- nvinfo : EIATTR_PARAM_CBANK
	.align		4
        /*0058*/ 	.byte	0x04, 0x0a
        /*005a*/ 	.short	(.L_76 - .L_75)
	.align		4
.L_75:
        /*005c*/ 	.word	index@(.nv.constant0.addScaler)
        /*0060*/ 	.short	0x0380
        /*0062*/ 	.short	0x0018


	//----- nvinfo : EIATTR_SW_WAR
	.align		4
.L_76:
        /*0064*/ 	.byte	0x04, 0x36
        /*0066*/ 	.short	(.L_78 - .L_77)
.L_77:
        /*0068*/ 	.word	0x00000008
.L_78:


//--------------------- .nv.info.addRepeatedPow2  --------------------------
	.section	.nv.info.addRepeatedPow2,"",@"SHT_CUDA_INFO"
	.sectionflags	@""
	.align	4


	//----- nvinfo : EIATTR_CUDA_API_VERSION
	.align		4
        /*0000*/ 	.byte	0x04, 0x37
        /*0002*/ 	.short	(.L_80 - .L_79)
.L_79:
        /*0004*/ 	.word	0x00000082


	//----- nvinfo : EIATTR_KPARAM_INFO
	.align		4
.L_80:
        /*0008*/ 	.byte	0x04, 0x17
        /*000a*/ 	.short	(.L_82 - .L_81)
.L_81:
        /*000c*/ 	.word	0x00000000
        /*0010*/ 	.short	0x0003
        /*0012*/ 	.short	0x0018
        /*0014*/ 	.byte	0x00, 0xf0, 0x21, 0x00


	//----- nvinfo : EIATTR_KPARAM_INFO
	.align		4
.L_82:
        /*0018*/ 	.byte	0x04, 0x17
        /*001a*/ 	.short	(.L_84 - .L_83)
.L_83:
        /*001c*/ 	.word	0x00000000
        /*0020*/ 	.short	0x0002
        /*0022*/ 	.short	0x0010
        /*0024*/ 	.byte	0x00, 0xf0, 0x21, 0x00


	//----- nvinfo : EIATTR_KPARAM_INFO
	.align		4
.L_84:
        /*0028*/ 	.byte	0x04, 0x17
        /*002a*/ 	.short	(.L_86 - .L_85)
.L_85:
        /*002c*/ 	.word	0x00000000
        /*0030*/ 	.short	0x0001
        /*0032*/ 	.short	0x0008
        /*0034*/ 	.byte	0x00, 0xf5, 0x21, 0x00


	//----- nvinfo : EIATTR_KPARAM_INFO
	.align		4
.L_86:
        /*0038*/ 	.byte	0x04, 0x17
        /*003a*/ 	.short	(.L_88 - .L_87)
.L_87:
        /*003c*/ 	.word	0x00000000
        /*0040*/ 	.short	0x0000
        /*0042*/ 	.short	0x0000
        /*0044*/ 	.byte	0x00, 0xf5, 0x21, 0x00


	//----- nvinfo : EIATTR_SPARSE_MMA_MASK
	.align		4
.L_88:
        /*0048*/ 	.byte	0x03, 0x50
        /*004a*/ 	.short	0x0000


	//----- nvinfo : EIATTR_MAXREG_COUNT
	.align		4
        /*004c*/ 	.byte	0x03, 0x1b
        /*004e*/ 	.short	0x00ff


	//----- nvinfo : EIATTR_MERCURY_ISA_VERSION
	.align		4
        /*0050*/ 	.byte	0x03, 0x5f
        /*0052*/ 	.short	0x0101


	//----- nvinfo : EIATTR_VRC_CTA_INIT_COUNT
	.align		4
        /*0054*/ 	.byte	0x02, 0x4a
	.zero		1
	.zero		1


	//----- nvinfo : EIATTR_EXIT_INSTR_OFFSETS
	.align		4
        /*0058*/ 	.byte	0x04, 0x1c
        /*005a*/ 	.short	(.L_90 - .L_89)


	//   ....[0]....
.L_89:
        /*005c*/ 	.word	0x00000080


	//   ....[1]....
        /*0060*/ 	.word	0x00000150


	//----- nvinfo : EIATTR_CBANK_PARAM_SIZE
	.align		4
.L_90:
        /*0064*/ 	.byte	0x03, 0x19
        /*0066*/ 	.short	0x0020


	//----- nvinfo : EIATTR_PARAM_CBANK
	.align		4
        /*0068*/ 	.byte	0x04, 0x0a
        /*006a*/ 	.short	(.L_92 - .L_91)
	.align		4
.L_91:
        /*006c*/ 	.word	index@(.nv.constant0.addRepeatedPow2)
        /*0070*/ 	.short	0x0380
        /*0072*/ 	.short	0x0020


	//----- nvinfo : EIATTR_SW_WAR
	.align		4
.L_92:
        /*0074*/ 	.byte	0x04, 0x36
        /*0076*/ 	.short	(.L_94 - .L_93)
.L_93:
        /*0078*/ 	.word	0x00000008
.L_94:


//--------------------- .nv.info.addRepeated      --------------------------
	.section	.nv.info.addRepeated,"",@"SHT_CUDA_INFO"
	.sectionflags	@""
	.align	4


	//----- nvinfo : EIATTR_CUDA_API_VERSION
	.align		4
        /*0000*/ 	.byte	0x04, 0x37
        /*0002*/ 	.short	(.L_96 - .L_95)
.L_95:
        /*0004*/ 	.word	0x00000082


	//----- nvinfo : EIATTR_KPARAM_INFO
	.align		4
.L_96:
        /*0008*/ 	.byte	0x04, 0x17
        /*000a*/ 	.short	(.L_98 - .L_97)
.L_97:
        /*000c*/ 	.word	0x00000000
        /*0010*/ 	.short	0x0003
        /*0012*/ 	.short	0x0018
        /*0014*/ 	.byte	0x00, 0xf0, 0x21, 0x00


	//----- nvinfo : EIATTR_KPARAM_INFO
	.align		4
.L_98:
        /*0018*/ 	.byte	0x04, 0x17
        /*001a*/ 	.short	(.L_100 - .L_99)
.L_99:
        /*001c*/ 	.word	0x00000000
        /*0020*/ 	.short	0x0002
        /*0022*/ 	.short	0x0010
        /*0024*/ 	.byte	0x00, 0xf0, 0x21, 0x00


	//----- nvinfo : EIATTR_KPARAM_INFO
	.align		4
.L_100:
        /*0028*/ 	.byte	0x04, 0x17
        /*002a*/ 	.short	(.L_102 - .L_101)
.L_101:
        /*002c*/ 	.word	0x00000000
        /*0030*/ 	.short	0x0001
        /*0032*/ 	.short	0x0008
        /*0034*/ 	.byte	0x00, 0xf5, 0x21, 0x00


	//----- nvinfo : EIATTR_KPARAM_INFO
	.align		4
.L_102:
        /*0038*/ 	.byte	0x04, 0x17
        /*003a*/ 	.short	(.L_104 - .L_103)
.L_103:
        /*003c*/ 	.word	0x00000000
        /*0040*/ 	.short	0x0000
        /*0042*/ 	.short	0x0000
        /*0044*/ 	.byte	0x00, 0xf5, 0x21, 0x00


	//----- nvinfo : EIATTR_SPARSE_MMA_MASK
	.align		4
.L_104:
        /*0048*/ 	.byte	0x03, 0x50
        /*004a*/ 	.short	0x0000


	//----- nvinfo : EIATTR_MAXREG_COUNT
	.align		4
        /*004c*/ 	.byte	0x03, 0x1b
        /*004e*/ 	.short	0x00ff


	//----- nvinfo : EIATTR_MERCURY_ISA_VERSION
	.align		4
        /*0050*/ 	.byte	0x03, 0x5f
        /*0052*/ 	.short	0x0101


	//----- nvinfo : EIATTR_VRC_CTA_INIT_COUNT
	.align		4
        /*0054*/ 	.byte	0x02, 0x4a
	.zero		1
	.zero		1


	//----- nvinfo : EIATTR_EXIT_INSTR_OFFSETS
	.align		4
        /*0058*/ 	.byte	0x04, 0x1c
        /*005a*/ 	.short	(.L_106 - .L_105)


	//   ....[0]....
.L_105:
        /*005c*/ 	.word	0x00000080


	//   ....[1]....
        /*0060*/ 	.word	0x000002d0


	//----- nvinfo : EIATTR_CRS_STACK_SIZE
	.align		4
.L_106:
        /*0064*/ 	.byte	0x04, 0x1e
        /*0066*/ 	.short	(.L_108 - .L_107)
.L_107:
        /*0068*/ 	.word	0x00000000


	//----- nvinfo : EIATTR_CBANK_PARAM_SIZE
	.align		4
.L_108:
        /*006c*/ 	.byte	0x03, 0x19
        /*006e*/ 	.short	0x0020


	//----- nvinfo : EIATTR_PARAM_CBANK
	.align		4
        /*0070*/ 	.byte	0x04, 0x0a
        /*0072*/ 	.short	(.L_110 - .L_109)
	.align		4
.L_109:
        /*0074*/ 	.word	index@(.nv.constant0.addRepeated)
        /*0078*/ 	.short	0x0380
        /*007a*/ 	.short	0x0020


	//----- nvinfo : EIATTR_SW_WAR
	.align		4
.L_110:
        /*007c*/ 	.byte	0x04, 0x36
        /*007e*/ 	.short	(.L_112 - .L_111)
.L_111:
        /*0080*/ 	.word	0x00000008
.L_112:


//--------------------- .nv.info.uniformToBernoulli --------------------------
	.section	.nv.info.uniformToBernoulli,"",@"SHT_CUDA_INFO"
	.sectionflags	@""
	.align	4


	//----- nvinfo : EIATTR_CUDA_API_VERSION
	.align		4
        /*0000*/ 	.byte	0x04, 0x37
        /*0002*/ 	.short	(.L_114 - .L_113)
.L_113:
        /*0004*/ 	.word	0x00000082


	//----- nvinfo : EIATTR_KPARAM_INFO
	.align		4
.L_114:
        /*0008*/ 	.byte	0x04, 0x17
        /*000a*/ 	.short	(.L_116 - .L_115)
.L_115:
        /*000c*/ 	.word	0x00000000
        /*0010*/ 	.short	0x0001
        /*0012*/ 	.short	0x0008
        /*0014*/ 	.byte	0x00, 0xf0, 0x21, 0x00


	//----- nvinfo : EIATTR_KPARAM_INFO
	.align		4
.L_116:
        /*0018*/ 	.byte	0x04, 0x17
        /*001a*/ 	.short	(.L_118 - .L_117)
.L_117:
        /*001c*/ 	.word	0x00000000
        /*0020*/ 	.short	0x0000
        /*0022*/ 	.short	0x0000
        /*0024*/ 	.byte	0x00, 0xf5, 0x21, 0x00


	//----- nvinfo : EIATTR_SPARSE_MMA_MASK
	.align		4
.L_118:
        /*0028*/ 	.byte	0x03, 0x50
        /*002a*/ 	.short	0x0000


	//----- nvinfo : EIATTR_MAXREG_COUNT
	.align		4
        /*002c*/ 	.byte	0x03, 0x1b
        /*002e*/ 	.short	0x00ff


	//----- nvinfo : EIATTR_MERCURY_ISA_VERSION
	.align		4
        /*0030*/ 	.byte	0x03, 0x5f
        /*0032*/ 	.short	0x0101


	//----- nvinfo : EIATTR_VRC_CTA_INIT_COUNT
	.align		4
        /*0034*/ 	.byte	0x02, 0x4a
	.zero		1
	.zero		1


	//----- nvinfo : EIATTR_EXIT_INSTR_OFFSETS
	.align		4
        /*0038*/ 	.byte	0x04, 0x1c
        /*003a*/ 	.short	(.L_120 - .L_119)


	//   ....[0]....
.L_119:
        /*003c*/ 	.word	0x00000080


	//   ....[1]....
        /*0040*/ 	.word	0x00000110


	//   ....[2]....
        /*0044*/ 	.word	0x00000130


	//----- nvinfo : EIATTR_CBANK_PARAM_SIZE
	.align		4
.L_120:
        /*0048*/ 	.byte	0x03, 0x19
        /*004a*/ 	.short	0x0010


	//----- nvinfo : EIATTR_PARAM_CBANK
	.align		4
        /*004c*/ 	.byte	0x04, 0x0a
        /*004e*/ 	.short	(.L_122 - .L_121)
	.align		4
.L_121:
        /*0050*/ 	.word	index@(.nv.constant0.uniformToBernoulli)
        /*0054*/ 	.short	0x0380
        /*0056*/ 	.short	0x0010


	//----- nvinfo : EIATTR_SW_WAR
	.align		4
.L_122:
        /*0058*/ 	.byte	0x04, 0x36
        /*005a*/ 	.short	(.L_124 - .L_123)
.L_123:
        /*005c*/ 	.word	0x00000008
.L_124:


//--------------------- .nv.info.shiftRandUniform --------------------------
	.section	.nv.info.shiftRandUniform,"",@"SHT_CUDA_INFO"
	.sectionflags	@""
	.align	4


	//----- nvinfo : EIATTR_CUDA_API_VERSION
	.align		4
        /*0000*/ 	.byte	0x04, 0x37
        /*0002*/ 	.short	(.L_126 - .L_125)
.L_125:
        /*0004*/ 	.word	0x00000082


	//----- nvinfo : EIATTR_KPARAM_INFO
	.align		4
.L_126:
        /*0008*/ 	.byte	0x04, 0x17
        /*000a*/ 	.short	(.L_128 - .L_127)
.L_127:
        /*000c*/ 	.word	0x00000000
        /*0010*/ 	.short	0x0001
        /*0012*/ 	.short	0x0008
        /*0014*/ 	.byte	0x00, 0xf0, 0x21, 0x00


	//----- nvinfo : EIATTR_KPARAM_INFO
	.align		4
.L_128:
        /*0018*/ 	.byte	0x04, 0x17
        /*001a*/ 	.short	(.L_130 - .L_129)
.L_129:
        /*001c*/ 	.word	0x00000000
        /*0020*/ 	.short	0x0000
        /*0022*/ 	.short	0x0000
        /*0024*/ 	.byte	0x00, 0xf5, 0x21, 0x00


	//----- nvinfo : EIATTR_SPARSE_MMA_MASK
	.align		4
.L_130:
        /*0028*/ 	.byte	0x03, 0x50
        /*002a*/ 	.short	0x0000


	//----- nvinfo : EIATTR_MAXREG_COUNT
	.align		4
        /*002c*/ 	.byte	0x03, 0x1b
        /*002e*/ 	.short	0x00ff


	//----- nvinfo : EIATTR_MERCURY_ISA_VERSION
	.align		4
        /*0030*/ 	.byte	0x03, 0x5f
        /*0032*/ 	.short	0x0101


	//----- nvinfo : EIATTR_VRC_CTA_INIT_COUNT
	.align		4
        /*0034*/ 	.byte	0x02, 0x4a
	.zero		1
	.zero		1


	//----- nvinfo : EIATTR_EXIT_INSTR_OFFSETS
	.align		4
        /*0038*/ 	.byte	0x04, 0x1c
        /*003a*/ 	.short	(.L_132 - .L_131)


	//   ....[0]....
.L_131:
        /*003c*/ 	.word	0x00000080


	//   ....[1]....
        /*0040*/ 	.word	0x000000f0


	//   ....[2]....
        /*0044*/ 	.word	0x00000110


	//----- nvinfo : EIATTR_CBANK_PARAM_SIZE
	.align		4
.L_132:
        /*0048*/ 	.byte	0x03, 0x19
        /*004a*/ 	.short	0x0010


	//----- nvinfo : EIATTR_PARAM_CBANK
	.align		4
        /*004c*/ 	.byte	0x04, 0x0a
        /*004e*/ 	.short	(.L_134 - .L_133)
	.align		4
.L_133:
        /*0050*/ 	.word	index@(.nv.constant0.shiftRandUniform)
        /*0054*/ 	.short	0x0380
        /*0056*/ 	.short	0x0010


	//----- nvinfo : EIATTR_SW_WAR
	.align		4
.L_134:
        /*0058*/ 	.byte	0x04, 0x36
        /*005a*/ 	.short	(.L_136 - .L_135)
.L_135:
        /*005c*/ 	.word	0x00000008
.L_136:


//--------------------- .nv.info.clipPositive     --------------------------
	.section	.nv.info.clipPositive,"",@"SHT_CUDA_INFO"
	.sectionflags	@""
	.align	4


	//----- nvinfo : EIATTR_CUDA_API_VERSION
	.align		4
        /*0000*/ 	.byte	0x04, 0x37
        /*0002*/ 	.short	(.L_138 - .L_137)
.L_137:
        /*0004*/ 	.word	0x00000082


	//----- nvinfo : EIATTR_KPARAM_INFO
	.align		4
.L_138:
        /*0008*/ 	.byte	0x04, 0x17
        /*000a*/ 	.short	(.L_140 - .L_139)
.L_139:
        /*000c*/ 	.word	0x00000000
        /*0010*/ 	.short	0x0001
        /*0012*/ 	.short	0x0008
        /*0014*/ 	.byte	0x00, 0xf0, 0x21, 0x00


	//----- nvinfo : EIATTR_KPARAM_INFO
	.align		4
.L_140:
        /*0018*/ 	.byte	0x04, 0x17
        /*001a*/ 	.short	(.L_142 - .L_141)
.L_141:
        /*001c*/ 	.word	0x00000000
        /*0020*/ 	.short	0x0000
        /*0022*/ 	.short	0x0000
        /*0024*/ 	.byte	0x00, 0xf5, 0x21, 0x00


	//----- nvinfo : EIATTR_SPARSE_MMA_MASK
	.align		4
.L_142:
        /*0028*/ 	.byte	0x03, 0x50
        /*002a*/ 	.short	0x0000


	//----- nvinfo : EIATTR_MAXREG_COUNT
	.align		4
        /*002c*/ 	.byte	0x03, 0x1b
        /*002e*/ 	.short	0x00ff


	//----- nvinfo : EIATTR_MERCURY_ISA_VERSION
	.align		4
        /*0030*/ 	.byte	0x03, 0x5f
        /*0032*/ 	.short	0x0101


	//----- nvinfo : EIATTR_VRC_CTA_INIT_COUNT
	.align		4
        /*0034*/ 	.byte	0x02, 0x4a
	.zero		1
	.zero		1


	//----- nvinfo : EIATTR_EXIT_INSTR_OFFSETS
	.align		4
        /*0038*/ 	.byte	0x04, 0x1c
        /*003a*/ 	.short	(.L_144 - .L_143)


	//   ....[0]....
.L_143:
        /*003c*/ 	.word	0x00000080


	//   ....[1]....
        /*0040*/ 	.word	0x00000100


	//----- nvinfo : EIATTR_CBANK_PARAM_SIZE
	.align		4
.L_144:
        /*0044*/ 	.byte	0x03, 0x19
        /*0046*/ 	.short	0x0010


	//----- nvinfo : EIATTR_PARAM_CBANK
	.align		4
        /*0048*/ 	.byte	0x04, 0x0a
        /*004a*/ 	.short	(.L_146 - .L_145)
	.align		4
.L_145:
        /*004c*/ 	.word	index@(.nv.constant0.clipPositive)
        /*0050*/ 	.short	0x0380
        /*0052*/ 	.short	0x0010


	//----- nvinfo : EIATTR_SW_WAR
	.align		4
.L_146:
        /*0054*/ 	.byte	0x04, 0x36
        /*0056*/ 	.short	(.L_148 - .L_147)
.L_147:
        /*0058*/ 	.word	0x00000008
.L_148:


//--------------------- .nv.info.sinElements      --------------------------
	.section	.nv.info.sinElements,"",@"SHT_CUDA_INFO"
	.sectionflags	@""
	.align	4


	//----- nvinfo : EIATTR_CUDA_API_VERSION
	.align		4
        /*0000*/ 	.byte	0x04, 0x37
        /*0002*/ 	.short	(.L_150 - .L_149)
.L_149:
        /*0004*/ 	.word	0x00000082


	//----- nvinfo : EIATTR_KPARAM_INFO
	.align		4
.L_150:
        /*0008*/ 	.byte	0x04, 0x17
        /*000a*/ 	.short	(.L_152 - .L_151)
.L_151:
        /*000c*/ 	.word	0x00000000
        /*0010*/ 	.short	0x0001
        /*0012*/ 	.short	0x0008
        /*0014*/ 	.byte	0x00, 0xf0, 0x21, 0x00


	//----- nvinfo : EIATTR_KPARAM_INFO
	.align		4
.L_152:
        /*0018*/ 	.byte	0x04, 0x17
        /*001a*/ 	.short	(.L_154 - .L_153)
.L_153:
        /*001c*/ 	.word	0x00000000
        /*0020*/ 	.short	0x0000
        /*0022*/ 	.short	0x0000
        /*0024*/ 	.byte	0x00, 0xf5, 0x21, 0x00


	//----- nvinfo : EIATTR_SPARSE_MMA_MASK
	.align		4
.L_154:
        /*0028*/ 	.byte	0x03, 0x50
        /*002a*/ 	.short	0x0000


	//----- nvinfo : EIATTR_MAXREG_COUNT
	.align		4
        /*002c*/ 	.byte	0x03, 0x1b
        /*002e*/ 	.short	0x00ff


	//----- nvinfo : EIATTR_MERCURY_ISA_VERSION
	.align		4
        /*0030*/ 	.byte	0x03, 0x5f
        /*0032*/ 	.short	0x0101


	//----- nvinfo : EIATTR_VRC_CTA_INIT_COUNT
	.align		4
        /*0034*/ 	.byte	0x02, 0x4a
	.zero		1
	.zero		1


	//----- nvinfo : EIATTR_EXIT_INSTR_OFFSETS
	.align		4
        /*0038*/ 	.byte	0x04, 0x1c
        /*003a*/ 	.short	(.L_156 - .L_155)


	//   ....[0]....
.L_155:
        /*003c*/ 	.word	0x00000080


	//   ....[1]....
        /*0040*/ 	.word	0x000008a0


	//----- nvinfo : EIATTR_CRS_STACK_SIZE
	.align		4
.L_156:
        /*0044*/ 	.byte	0x04, 0x1e
        /*0046*/ 	.short	(.L_158 - .L_157)
.L_157:
        /*0048*/ 	.word	0x00000000


	//----- nvinfo : EIATTR_CBANK_PARAM_SIZE
	.align		4
.L_158:
        /*004c*/ 	.byte	0x03, 0x19
        /*004e*/ 	.short	0x0010


	//----- nvinfo : EIATTR_PARAM_CBANK
	.align		4
        /*0050*/ 	.byte	0x04, 0x0a
        /*0052*/ 	.short	(.L_160 - .L_159)
	.align		4
.L_159:
        /*0054*/ 	.word	index@(.nv.constant0.sinElements)
        /*0058*/ 	.short	0x0380
        /*005a*/ 	.short	0x0010


	//----- nvinfo : EIATTR_SW_WAR
	.align		4
.L_160:
        /*005c*/ 	.byte	0x04, 0x36
        /*005e*/ 	.short	(.L_162 - .L_161)
.L_161:
        /*0060*/ 	.word	0x00000008
.L_162:


//--------------------- .nv.info.tanhElements     --------------------------
	.section	.nv.info.tanhElements,"",@"SHT_CUDA_INFO"
	.sectionflags	@""
	.align	4


	//----- nvinfo : EIATTR_CUDA_API_VERSION
	.align		4
        /*0000*/ 	.byte	0x04, 0x37
        /*0002*/ 	.short	(.L_164 - .L_163)
.L_163:
        /*0004*/ 	.word	0x00000082


	//----- nvinfo : EIATTR_KPARAM_INFO
	.align		4
.L_164:
        /*0008*/ 	.byte	0x04, 0x17
        /*000a*/ 	.short	(.L_166 - .L_165)
.L_165:
        /*000c*/ 	.word	0x00000000
        /*0010*/ 	.short	0x0001
        /*0012*/ 	.short	0x0008
        /*0014*/ 	.byte	0x00, 0xf0, 0x21, 0x00


	//----- nvinfo : EIATTR_KPARAM_INFO
	.align		4
.L_166:
        /*0018*/ 	.byte	0x04, 0x17
        /*001a*/ 	.short	(.L_168 - .L_167)
.L_167:
        /*001c*/ 	.word	0x00000000
        /*0020*/ 	.short	0x0000
        /*0022*/ 	.short	0x0000
        /*0024*/ 	.byte	0x00, 0xf5, 0x21, 0x00


	//----- nvinfo : EIATTR_SPARSE_MMA_MASK
	.align		4
.L_168:
        /*0028*/ 	.byte	0x03, 0x50
        /*002a*/ 	.short	0x0000


	//----- nvinfo : EIATTR_MAXREG_COUNT
	.align		4
        /*002c*/ 	.byte	0x03, 0x1b
        /*002e*/ 	.short	0x00ff


	//----- nvinfo : EIATTR_MERCURY_ISA_VERSION
	.align		4
        /*0030*/ 	.byte	0x03, 0x5f
        /*0032*/ 	.short	0x0101


	//----- nvinfo : EIATTR_VRC_CTA_INIT_COUNT
	.align		4
        /*0034*/ 	.byte	0x02, 0x4a
	.zero		1
	.zero		1


	//----- nvinfo : EIATTR_EXIT_INSTR_OFFSETS
	.align		4
        /*0038*/ 	.byte	0x04, 0x1c
        /*003a*/ 	.short	(.L_170 - .L_169)


	//   ....[0]....
.L_169:
        /*003c*/ 	.word	0x00000080


	//   ....[1]....
        /*0040*/ 	.word	0x00000200


	//----- nvinfo : EIATTR_CBANK_PARAM_SIZE
	.align		4
.L_170:
        /*0044*/ 	.byte	0x03, 0x19
        /*0046*/ 	.short	0x0010


	//----- nvinfo : EIATTR_PARAM_CBANK
	.align		4
        /*0048*/ 	.byte	0x04, 0x0a
        /*004a*/ 	.short	(.L_172 - .L_171)
	.align		4
.L_171:
        /*004c*/ 	.word	index@(.nv.constant0.tanhElements)
        /*0050*/ 	.short	0x0380
        /*0052*/ 	.short	0x0010


	//----- nvinfo : EIATTR_SW_WAR
	.align		4
.L_172:
        /*0054*/ 	.byte	0x04, 0x36
        /*0056*/ 	.short	(.L_174 - .L_173)
.L_173:
        /*0058*/ 	.word	0x00000008
.L_174:


//--------------------- .nv.info.expElements      --------------------------
	.section	.nv.info.expElements,"",@"SHT_CUDA_INFO"
	.sectionflags	@""
	.align	4


	//----- nvinfo : EIATTR_CUDA_API_VERSION
	.align		4
        /*0000*/ 	.byte	0x04, 0x37
        /*0002*/ 	.short	(.L_176 - .L_175)
.L_175:
        /*0004*/ 	.word	0x00000082


	//----- nvinfo : EIATTR_KPARAM_INFO
	.align		4
.L_176:
        /*0008*/ 	.byte	0x04, 0x17
        /*000a*/ 	.short	(.L_178 - .L_177)
.L_177:
        /*000c*/ 	.word	0x00000000
        /*0010*/ 	.short	0x0001
        /*0012*/ 	.short	0x0008
        /*0014*/ 	.byte	0x00, 0xf0, 0x21, 0x00


	//----- nvinfo : EIATTR_KPARAM_INFO
	.align		4
.L_178:
        /*0018*/ 	.byte	0x04, 0x17
        /*001a*/ 	.short	(.L_180 - .L_179)
.L_179:
        /*001c*/ 	.word	0x00000000
        /*0020*/ 	.short	0x0000
        /*0022*/ 	.short	0x0000
        /*0024*/ 	.byte	0x00, 0xf5, 0x21, 0x00


	//----- nvinfo : EIATTR_SPARSE_MMA_MASK
	.align		4
.L_180:
        /*0028*/ 	.byte	0x03, 0x50
        /*002a*/ 	.short	0x0000


	//----- nvinfo : EIATTR_MAXREG_COUNT
	.align		4
        /*002c*/ 	.byte	0x03, 0x1b
        /*002e*/ 	.short	0x00ff


	//----- nvinfo : EIATTR_MERCURY_ISA_VERSION
	.align		4
        /*0030*/ 	.byte	0x03, 0x5f
        /*0032*/ 	.short	0x0101


	//----- nvinfo : EIATTR_VRC_CTA_INIT_COUNT
	.align		4
        /*0034*/ 	.byte	0x02, 0x4a
	.zero		1
	.zero		1


	//----- nvinfo : EIATTR_EXIT_INSTR_OFFSETS
	.align		4
        /*0038*/ 	.byte	0x04, 0x1c
        /*003a*/ 	.short	(.L_182 - .L_181)


	//   ....[0]....
.L_181:
        /*003c*/ 	.word	0x00000080


	//   ....[1]....
        /*0040*/ 	.word	0x00000190


	//----- nvinfo : EIATTR_CBANK_PARAM_SIZE
	.align		4
.L_182:
        /*0044*/ 	.byte	0x03, 0x19
        /*0046*/ 	.short	0x0010


	//----- nvinfo : EIATTR_PARAM_CBANK
	.align		4
        /*0048*/ 	.byte	0x04, 0x0a
        /*004a*/ 	.short	(.L_184 - .L_183)
	.align		4
.L_183:
        /*004c*/ 	.word	index@(.nv.constant0.expElements)
        /*0050*/ 	.short	0x0380
        /*0052*/ 	.short	0x0010


	//----- nvinfo : EIATTR_SW_WAR
	.align		4
.L_184:
        /*0054*/ 	.byte	0x04, 0x36
        /*0056*/ 	.short	(.L_186 - .L_185)
.L_185:
        /*0058*/ 	.word	0x00000008
.L_186:


//--------------------- .nv.info.divElements      --------------------------
	.section	.nv.info.divElements,"",@"SHT_CUDA_INFO"
	.sectionflags	@""
	.align	4


	//----- nvinfo : EIATTR_CUDA_API_VERSION
	.align		4
        /*0000*/ 	.byte	0x04, 0x37
        /*0002*/ 	.short	(.L_188 - .L_187)
.L_187:
        /*0004*/ 	.word	0x00000082


	//----- nvinfo : EIATTR_KPARAM_INFO
	.align		4
.L_188:
        /*0008*/ 	.byte	0x04, 0x17
        /*000a*/ 	.short	(.L_190 - .L_189)
.L_189:
        /*000c*/ 	.word	0x00000000
        /*0010*/ 	.short	0x0002
        /*0012*/ 	.short	0x0010
        /*0014*/ 	.byte	0x00, 0xf0, 0x21, 0x00


	//----- nvinfo : EIATTR_KPARAM_INFO
	.align		4
.L_190:
        /*0018*/ 	.byte	0x04, 0x17
        /*001a*/ 	.short	(.L_192 - .L_191)
.L_191:
        /*001c*/ 	.word	0x00000000
        /*0020*/ 	.short	0x0001
        /*0022*/ 	.short	0x0008
        /*0024*/ 	.byte	0x00, 0xf5, 0x21, 0x00


	//----- nvinfo : EIATTR_KPARAM_INFO
	.align		4
.L_192:
        /*0028*/ 	.byte	0x04, 0x17
        /*002a*/ 	.short	(.L_194 - .L_193)
.L_193:
        /*002c*/ 	.word	0x00000000
        /*0030*/ 	.short	0x0000
        /*0032*/ 	.short	0x0000
        /*0034*/ 	.byte	0x00, 0xf5, 0x21, 0x00


	//----- nvinfo : EIATTR_SPARSE_MMA_MASK
	.align		4
.L_194:
        /*0038*/ 	.byte	0x03, 0x50
        /*003a*/ 	.short	0x0000


	//----- nvinfo : EIATTR_MAXREG_COUNT
	.align		4
        /*003c*/ 	.byte	0x03, 0x1b
        /*003e*/ 	.short	0x00ff


	//----- nvinfo : EIATTR_MERCURY_ISA_VERSION
	.align		4
        /*0040*/ 	.byte	0x03, 0x5f
        /*0042*/ 	.short	0x0101


	//----- nvinfo : EIATTR_VRC_CTA_INIT_COUNT
	.align		4
        /*0044*/ 	.byte	0x02, 0x4a
	.zero		1
	.zero		1


	//----- nvinfo : EIATTR_EXIT_INSTR_OFFSETS
	.align		4
        /*0048*/ 	.byte	0x04, 0x1c
        /*004a*/ 	.short	(.L_196 - .L_195)


	//   ....[0]....
.L_195:
        /*004c*/ 	.word	0x00000080


	//   ....[1]....
        /*0050*/ 	.word	0x00000210


	//----- nvinfo : EIATTR_CRS_STACK_SIZE
	.align		4
.L_196:
        /*0054*/ 	.byte	0x04, 0x1e
        /*0056*/ 	.short	(.L_198 - .L_197)
.L_197:
        /*0058*/ 	.word	0x00000000


	//----- nvinfo : EIATTR_CBANK_PARAM_SIZE
	.align		4
.L_198:
        /*005c*/ 	.byte	0x03, 0x19
        /*005e*/ 	.short	0x0018


	//----- nvinfo : EIATTR_PARAM_CBANK
	.align		4
        /*0060*/ 	.byte	0x04, 0x0a
        /*0062*/ 	.short	(.L_200 - .L_199)
	.align		4
.L_199:
        /*0064*/ 	.word	index@(.nv.constant0.divElements)
        /*0068*/ 	.short	0x0380
        /*006a*/ 	.short	0x0018


	//----- nvinfo : EIATTR_SW_WAR
	.align		4
.L_200:
        /*006c*/ 	.byte	0x04, 0x36
        /*006e*/ 	.short	(.L_202 - .L_201)
.L_201:
        /*0070*/ 	.word	0x00000008
.L_202:


//--------------------- .nv.callgraph             --------------------------
	.section	.nv.callgraph,"",@"SHT_CUDA_CALLGRAPH"
	.align	4
	.sectionentsize	8
	.align		4
        /*0000*/ 	.word	0x00000000
	.align		4
        /*0004*/ 	.word	0xffffffff
	.align		4
        /*0008*/ 	.word	0x00000000
	.align		4
        /*000c*/ 	.word	0xfffffffe
	.align		4
        /*0010*/ 	.word	0x00000000
	.align		4
        /*0014*/ 	.word	0xfffffffd
	.align		4
        /*0018*/ 	.word	0x00000000
	.align		4
        /*001c*/ 	.word	0xfffffffc


//--------------------- .nv.constant4             --------------------------
	.section	.nv.constant4,"a",@progbits
	.align	8
	.align		8
.nv.constant4:
        /*0000*/ 	.dword	__cudart_i2opi_f


//--------------------- .text.addScaler           --------------------------
	.section	.text.addScaler,"ax",@progbits
	.align	128
        .global         addScaler
        .type           addScaler,@function
        .size           addScaler,(.L_x_32 - addScaler)
        .other          addScaler,@"STO_CUDA_ENTRY STV_DEFAULT"
addScaler:
.text.addScaler:
[----:B------:R-:W-:Y:S01]  /*0000*/  LDC R1, c[0x0][0x37c] ;  /* 0x0000df00ff017b82 */ /* 0x000fe20000000800 */
[----:B------:R-:W0:Y:S07]  /*0010*/  S2R R3, SR_TID.X ;  /* 0x0000000000037919 */ /* 0x000e2e0000002100 */
[----:B------:R-:W0:Y:S01]  /*0020*/  S2UR UR4, SR_CTAID.X ;  /* 0x00000000000479c3 */ /* 0x000e220000002500 */
[----:B------:R-:W1:Y:S07]  /*0030*/  LDCU.64 UR6, c[0x0][0x390] ;  /* 0x00007200ff0677ac */ /* 0x000e6e0008000a00 */
[----:B------:R-:W0:Y:S02]  /*0040*/  LDC R0, c[0x0][0x360] ;  /* 0x0000d800ff007b82 */ /* 0x000e240000000800 */
[----:B0-----:R-:W-:-:S05]  /*0050*/  IMAD R0, R0, UR4, R3 ;  /* 0x0000000400007c24 */ /* 0x001fca000f8e0203 */
[----:B-1----:R-:W-:-:S04]  /*0060*/  ISETP.GE.U32.AND P0, PT, R0, UR6, PT ;  /* 0x0000000600007c0c */ /* 0x002fc8000bf06070 */
[----:B------:R-:W-:-:S13]  /*0070*/  ISETP.GE.U32.AND.EX P0, PT, RZ, UR7, PT, P0 ;  /* 0x00000007ff007c0c */ /* 0x000fda000bf06100 */
[----:B------:R-:W-:Y:S05]  /*0080*/  @P0 EXIT ;  /* 0x000000000000094d */ /* 0x000fea0003800000 */
[----:B------:R-:W0:Y:S01]  /*0090*/  LDCU.64 UR6, c[0x0][0x388] ;  /* 0x00007100ff0677ac */ /* 0x000e220008000a00 */
[----:B------:R-:W1:Y:S01]  /*00a0*/  LDCU.64 UR4, c[0x0][0x358] ;  /* 0x00006b00ff0477ac */ /* 0x000e620008000a00 */
[C---:B0-----:R-:W-:Y:S01]  /*00b0*/  LEA R2, P0, R0.reuse, UR6, 0x2 ;  /* 0x0000000600027c11 */ /* 0x041fe2000f8010ff */
[----:B------:R-:W0:Y:S03]  /*00c0*/  LDCU UR6, c[0x0][0x380] ;  /* 0x00007000ff0677ac */ /* 0x000e260008000800 */
[----:B------:R-:W-:-:S05]  /*00d0*/  LEA.HI.X R3, R0, UR7, RZ, 0x2, P0 ;  /* 0x0000000700037c11 */ /* 0x000fca00080f14ff */
[----:B-1----:R-:W0:Y:S02]  /*00e0*/  LDG.E R0, desc[UR4][R2.64] ;  /* 0x0000000402007981 */ /* 0x002e24000c1e1900 */
[----:B0-----:R-:W-:-:S05]  /*00f0*/  FADD R5, R0, UR6 ;  /* 0x0000000600057e21 */ /* 0x001fca0008000000 */
[----:B------:R-:W-:Y:S01]  /*0100*/  STG.E desc[UR4][R2.64], R5 ;  /* 0x0000000502007986 */ /* 0x000fe2000c101904 */
[----:B------:R-:W-:Y:S05]  /*0110*/  EXIT ;  /* 0x000000000000794d */ /* 0x000fea0003800000 */
.L_x_0:
[----:B------:R-:W-:-:S00]  /*0120*/  BRA `(.L_x_0) ;  /* 0xfffffffc00fc7947 */ /* 0x000fc0000383ffff */
[----:B------:R-:W-:-:S00]  /*0130*/  NOP ;  /* 0x0000000000007918 */ /* 0x000fc00000000000 */
        /* <DEDUP_REMOVED lines=12> */
.L_x_32:


//--------------------- .text.addRepeatedPow2     --------------------------
	.section	.text.addRepeatedPow2,"ax",@progbits
	.align	128
        .global         addRepeatedPow2
        .type           addRepeatedPow2,@function
        .size           addRepeatedPow2,(.L_x_33 - addRepeatedPow2)
        .other          addRepeatedPow2,@"STO_CUDA_ENTRY STV_DEFAULT"
addRepeatedPow2:
.text.addRepeatedPow2:
        /* <DEDUP_REMOVED lines=9> */
[----:B------:R-:W0:Y:S01]  /*0090*/  LDCU UR6, c[0x0][0x398] ;  /* 0x00007300ff0677ac */ /* 0x000e220008000800 */
[----:B------:R-:W1:Y:S01]  /*00a0*/  LDCU.128 UR8, c[0x0][0x380] ;  /* 0x00007000ff0877ac */ /* 0x000e620008000c00 */
[----:B------:R-:W2:Y:S01]  /*00b0*/  LDCU.64 UR4, c[0x0][0x358] ;  /* 0x00006b00ff0477ac */ /* 0x000ea20008000a00 */
[C---:B0-----:R-:W-:Y:S02]  /*00c0*/  LOP3.LUT R5, R0.reuse, UR6, RZ, 0xc0, !PT ;  /* 0x0000000600057c12 */ /* 0x041fe4000f8ec0ff */
[C---:B-1----:R-:W-:Y:S02]  /*00d0*/  LEA R2, P1, R0.reuse, UR8, 0x2 ;  /* 0x0000000800027c11 */ /* 0x042fe4000f8210ff */
[C---:B------:R-:W-:Y:S02]  /*00e0*/  LEA R4, P0, R5.reuse, UR10, 0x2 ;  /* 0x0000000a05047c11 */ /* 0x040fe4000f8010ff */
[----:B------:R-:W-:Y:S02]  /*00f0*/  LEA.HI.X R3, R0, UR9, RZ, 0x2, P1 ;  /* 0x0000000900037c11 */ /* 0x000fe400088f14ff */
[----:B------:R-:W-:-:S03]  /*0100*/  LEA.HI.X R5, R5, UR11, RZ, 0x2, P0 ;  /* 0x0000000b05057c11 */ /* 0x000fc600080f14ff */
[----:B--2---:R-:W2:Y:S04]  /*0110*/  LDG.E R7, desc[UR4][R2.64] ;  /* 0x0000000402077981 */ /* 0x004ea8000c1e1900 */
[----:B------:R-:W2:Y:S02]  /*0120*/  LDG.E R4, desc[UR4][R4.64] ;  /* 0x0000000404047981 */ /* 0x000ea4000c1e1900 */
[----:B--2---:R-:W-:-:S05]  /*0130*/  FADD R7, R4, R7 ;  /* 0x0000000704077221 */ /* 0x004fca0000000000 */
[----:B------:R-:W-:Y:S01]  /*0140*/  STG.E desc[UR4][R2.64], R7 ;  /* 0x0000000702007986 */ /* 0x000fe2000c101904 */
[----:B------:R-:W-:Y:S05]  /*0150*/  EXIT ;  /* 0x000000000000794d */ /* 0x000fea0003800000 */
.L_x_1:
        /* <DEDUP_REMOVED lines=10> */
.L_x_33:


//--------------------- .text.addRepeated         --------------------------
	.section	.text.addRepeated,"ax",@progbits
	.align	128
        .global         addRepeated
        .type           addRepeated,@function
        .size           addRepeated,(.L_x_30 - addRepeated)
        .other          addRepeated,@"STO_CUDA_ENTRY STV_DEFAULT"
addRepeated:
.text.addRepeated:
        /* <DEDUP_REMOVED lines=10> */
[----:B------:R-:W1:Y:S01]  /*00a0*/  LDCU.64 UR4, c[0x0][0x358] ;  /* 0x00006b00ff0477ac */ /* 0x000e620008000a00 */
[----:B0-----:R-:W-:-:S09]  /*00b0*/  UISETP.NE.U32.AND UP0, UPT, UR6, URZ, UPT ;  /* 0x000000ff0600728c */ /* 0x001fd2000bf05070 */
[----:B-1----:R-:W-:Y:S05]  /*00c0*/  BRA.U UP0, `(.L_x_2) ;  /* 0x0000000100547547 */ /* 0x002fea000b800000 */
[----:B------:R-:W0:Y:S02]  /*00d0*/  LDCU UR6, c[0x0][0x398] ;  /* 0x00007300ff0677ac */ /* 0x000e240008000800 */
[----:B0-----:R-:W0:Y:S01]  /*00e0*/  I2F.U32.RP R4, UR6 ;  /* 0x0000000600047d06 */ /* 0x001e220008209000 */
[----:B------:R-:W-:-:S07]  /*00f0*/  ISETP.NE.U32.AND P1, PT, RZ, UR6, PT ;  /* 0x00000006ff007c0c */ /* 0x000fce000bf25070 */
[----:B0-----:R-:W0:Y:S02]  /*0100*/  MUFU.RCP R4, R4 ;  /* 0x0000000400047308 */ /* 0x001e240000001000 */
[----:B0-----:R-:W-:-:S06]  /*0110*/  VIADD R2, R4, 0xffffffe ;  /* 0x0ffffffe04027836 */ /* 0x001fcc0000000000 */
[----:B------:R0:W1:Y:S02]  /*0120*/  F2I.FTZ.U32.TRUNC.NTZ R3, R2 ;  /* 0x0000000200037305 */ /* 0x000064000021f000 */
[----:B0-----:R-:W-:Y:S02]  /*0130*/  HFMA2 R2, -RZ, RZ, 0, 0 ;  /* 0x00000000ff027431 */ /* 0x001fe400000001ff */
[----:B-1----:R-:W-:-:S04]  /*0140*/  IMAD.MOV R5, RZ, RZ, -R3 ;  /* 0x000000ffff057224 */ /* 0x002fc800078e0a03 */
[----:B------:R-:W-:-:S04]  /*0150*/  IMAD R5, R5, UR6, RZ ;  /* 0x0000000605057c24 */ /* 0x000fc8000f8e02ff */
[----:B------:R-:W-:-:S06]  /*0160*/  IMAD.HI.U32 R3, R3, R5, R2 ;  /* 0x0000000503037227 */ /* 0x000fcc00078e0002 */
[----:B------:R-:W-:-:S04]  /*0170*/  IMAD.HI.U32 R3, R3, R0, RZ ;  /* 0x0000000003037227 */ /* 0x000fc800078e00ff */
[----:B------:R-:W-:-:S04]  /*0180*/  IMAD.MOV R3, RZ, RZ, -R3 ;  /* 0x000000ffff037224 */ /* 0x000fc800078e0a03 */
[----:B------:R-:W-:Y:S02]  /*0190*/  IMAD R5, R3, UR6, R0 ;  /* 0x0000000603057c24 */ /* 0x000fe4000f8e0200 */
[----:B------:R-:W-:-:S03]  /*01a0*/  IMAD.MOV.U32 R3, RZ, RZ, RZ ;  /* 0x000000ffff037224 */ /* 0x000fc600078e00ff */
[----:B------:R-:W-:-:S13]  /*01b0*/  ISETP.GE.U32.AND P0, PT, R5, UR6, PT ;  /* 0x0000000605007c0c */ /* 0x000fda000bf06070 */
[----:B------:R-:W-:-:S05]  /*01c0*/  @P0 VIADD R5, R5, -UR6 ;  /* 0x8000000605050c36 */ /* 0x000fca0008000000 */
[----:B------:R-:W-:-:S13]  /*01d0*/  ISETP.GE.U32.AND P0, PT, R5, UR6, PT ;  /* 0x0000000605007c0c */ /* 0x000fda000bf06070 */
[----:B------:R-:W-:Y:S02]  /*01e0*/  @P0 IADD3 R5, PT, PT, R5, -UR6, RZ ;  /* 0x8000000605050c10 */ /* 0x000fe4000fffe0ff */
[----:B------:R-:W-:-:S05]  /*01f0*/  @!P1 LOP3.LUT R5, RZ, UR6, RZ, 0x33, !PT ;  /* 0x00000006ff059c12 */ /* 0x000fca000f8e33ff */
[----:B------:R-:W-:Y:S01]  /*0200*/  IMAD.MOV.U32 R2, RZ, RZ, R5 ;  /* 0x000000ffff027224 */ /* 0x000fe200078e0005 */
[----:B------:R-:W-:Y:S06]  /*0210*/  BRA `(.L_x_3) ;  /* 0x0000000000087947 */ /* 0x000fec0003800000 */
.L_x_2:
[----:B------:R-:W-:-:S07]  /*0220*/  MOV R4, 0x240 ;  /* 0x0000024000047802 */ /* 0x000fce0000000f00 */
[----:B------:R-:W-:Y:S05]  /*0230*/  CALL.REL.NOINC `($__internal_0_$__cuda_sm20_rem_u64) ;  /* 0x0000000000287944 */ /* 0x000fea0003c00000 */
.L_x_3:
[----:B------:R-:W0:Y:S02]  /*0240*/  LDCU.128 UR8, c[0x0][0x380] ;  /* 0x00007000ff0877ac */ /* 0x000e240008000c00 */
[----:B0-----:R-:W-:Y:S02]  /*0250*/  LEA R6, P0, R2, UR10, 0x2 ;  /* 0x0000000a02067c11 */ /* 0x001fe4000f8010ff */
[----:B------:R-:W-:Y:S02]  /*0260*/  LEA R4, P1, R0, UR8, 0x2 ;  /* 0x0000000800047c11 */ /* 0x000fe4000f8210ff */
[----:B------:R-:W-:Y:S02]  /*0270*/  LEA.HI.X R7, R2, UR11, R3, 0x2, P0 ;  /* 0x0000000b02077c11 */ /* 0x000fe400080f1403 */
[----:B------:R-:W-:-:S03]  /*0280*/  LEA.HI.X R5, R0, UR9, RZ, 0x2, P1 ;  /* 0x0000000900057c11 */ /* 0x000fc600088f14ff */
[----:B------:R-:W2:Y:S04]  /*0290*/  LDG.E R6, desc[UR4][R6.64] ;  /* 0x0000000406067981 */ /* 0x000ea8000c1e1900 */
[----:B------:R-:W2:Y:S02]  /*02a0*/  LDG.E R3, desc[UR4][R4.64] ;  /* 0x0000000404037981 */ /* 0x000ea4000c1e1900 */
[----:B--2---:R-:W-:-:S05]  /*02b0*/  FADD R3, R6, R3 ;  /* 0x0000000306037221 */ /* 0x004fca0000000000 */
[----:B------:R-:W-:Y:S01]  /*02c0*/  STG.E desc[UR4][R4.64], R3 ;  /* 0x0000000304007986 */ /* 0x000fe2000c101904 */
[----:B------:R-:W-:Y:S05]  /*02d0*/  EXIT ;  /* 0x000000000000794d */ /* 0x000fea0003800000 */
        .weak           $__internal_0_$__cuda_sm20_rem_u64
        .type           $__internal_0_$__cuda_sm20_rem_u64,@function
        .size           $__internal_0_$__cuda_sm20_rem_u64,(.L_x_30 - $__internal_0_$__cuda_sm20_rem_u64)
$__internal_0_$__cuda_sm20_rem_u64:
[----:B------:R-:W0:Y:S01]  /*02e0*/  LDCU.64 UR6, c[0x0][0x398] ;  /* 0x00007300ff0677ac */ /* 0x000e220008000a00 */
[----:B------:R-:W1:Y:S01]  /*02f0*/  LDC.64 R2, c[0x0][0x398] ;  /* 0x0000e600ff027b82 */ /* 0x000e620000000a00 */
[----:B0-----:R-:W0:Y:S08]  /*0300*/  I2F.U64.RP R5, UR6 ;  /* 0x0000000600057d12 */ /* 0x001e300008309000 */
[----:B0-----:R-:W0:Y:S02]  /*0310*/  MUFU.RCP R5, R5 ;  /* 0x0000000500057308 */ /* 0x001e240000001000 */
[----:B0-----:R-:W-:-:S06]  /*0320*/  IADD3 R6, PT, PT, R5, 0x1ffffffe, RZ ;  /* 0x1ffffffe05067810 */ /* 0x001fcc0007ffe0ff */
[----:B------:R-:W1:Y:S02]  /*0330*/  F2I.U64.TRUNC R6, R6 ;  /* 0x0000000600067311 */ /* 0x000e64000020d800 */
[----:B-1----:R-:W-:-:S04]  /*0340*/  IMAD.WIDE.U32 R8, R6, R2, RZ ;  /* 0x0000000206087225 */ /* 0x002fc800078e00ff */
[----:B------:R-:W-:Y:S01]  /*0350*/  IMAD R9, R6, R3, R9 ;  /* 0x0000000306097224 */ /* 0x000fe200078e0209 */
[----:B------:R-:W-:-:S03]  /*0360*/  IADD3 R11, P0, PT, RZ, -R8, RZ ;  /* 0x80000008ff0b7210 */ /* 0x000fc60007f1e0ff */
[----:B------:R-:W-:Y:S02]  /*0370*/  IMAD R9, R7, R2, R9 ;  /* 0x0000000207097224 */ /* 0x000fe400078e0209 */
[----:B------:R-:W-:-:S04]  /*0380*/  IMAD.HI.U32 R8, R6, R11, RZ ;  /* 0x0000000b06087227 */ /* 0x000fc800078e00ff */
[----:B------:R-:W-:Y:S01]  /*0390*/  IMAD.X R13, RZ, RZ, ~R9, P0 ;  /* 0x000000ffff0d7224 */ /* 0x000fe200000e0e09 */
[----:B------:R-:W-:-:S03]  /*03a0*/  MOV R9, R6 ;  /* 0x0000000600097202 */ /* 0x000fc60000000f00 */
[-C--:B------:R-:W-:Y:S02]  /*03b0*/  IMAD R15, R7, R13.reuse, RZ ;  /* 0x0000000d070f7224 */ /* 0x080fe400078e02ff */
[----:B------:R-:W-:-:S04]  /*03c0*/  IMAD.WIDE.U32 R8, P0, R6, R13, R8 ;  /* 0x0000000d06087225 */ /* 0x000fc80007800008 */
[----:B------:R-:W-:-:S04]  /*03d0*/  IMAD.HI.U32 R5, R7, R13, RZ ;  /* 0x0000000d07057227 */ /* 0x000fc800078e00ff */
[----:B------:R-:W-:-:S04]  /*03e0*/  IMAD.HI.U32 R8, P1, R7, R11, R8 ;  /* 0x0000000b07087227 */ /* 0x000fc80007820008 */
[----:B------:R-:W-:Y:S01]  /*03f0*/  IMAD.X R5, R5, 0x1, R7, P0 ;  /* 0x0000000105057824 */ /* 0x000fe200000e0607 */
[----:B------:R-:W-:-:S04]  /*0400*/  IADD3 R9, P2, PT, R15, R8, RZ ;  /* 0x000000080f097210 */ /* 0x000fc80007f5e0ff */
[----:B------:R-:W-:Y:S01]  /*0410*/  IADD3.X R5, PT, PT, RZ, RZ, R5, P2, P1 ;  /* 0x000000ffff057210 */ /* 0x000fe200017e2405 */
[----:B------:R-:W-:-:S04]  /*0420*/  IMAD.WIDE.U32 R6, R9, R2, RZ ;  /* 0x0000000209067225 */ /* 0x000fc800078e00ff */
[----:B------:R-:W-:Y:S01]  /*0430*/  IMAD R7, R9, R3, R7 ;  /* 0x0000000309077224 */ /* 0x000fe200078e0207 */
[----:B------:R-:W-:-:S03]  /*0440*/  IADD3 R11, P0, PT, RZ, -R6, RZ ;  /* 0x80000006ff0b7210 */ /* 0x000fc60007f1e0ff */
[----:B------:R-:W-:Y:S02]  /*0450*/  IMAD R7, R5, R2, R7 ;  /* 0x0000000205077224 */ /* 0x000fe400078e0207 */
[----:B------:R-:W-:-:S03]  /*0460*/  IMAD.HI.U32 R8, R9, R11, RZ ;  /* 0x0000000b09087227 */ /* 0x000fc600078e00ff */
[----:B------:R-:W-:Y:S01]  /*0470*/  IADD3.X R6, PT, PT, RZ, ~R7, RZ, P0, !PT ;  /* 0x80000007ff067210 */ /* 0x000fe200007fe4ff */
[----:B------:R-:W-:-:S04]  /*0480*/  HFMA2 R7, -RZ, RZ, 0, 0 ;  /* 0x00000000ff077431 */ /* 0x000fc800000001ff */
[----:B------:R-:W-:-:S04]  /*0490*/  IMAD.WIDE.U32 R8, P0, R9, R6, R8 ;  /* 0x0000000609087225 */ /* 0x000fc80007800008 */
[C---:B------:R-:W-:Y:S02]  /*04a0*/  IMAD R10, R5.reuse, R6, RZ ;  /* 0x00000006050a7224 */ /* 0x040fe400078e02ff */
[----:B------:R-:W-:-:S04]  /*04b0*/  IMAD.HI.U32 R9, P1, R5, R11, R8 ;  /* 0x0000000b05097227 */ /* 0x000fc80007820008 */
[----:B------:R-:W-:Y:S01]  /*04c0*/  IMAD.HI.U32 R8, R5, R6, RZ ;  /* 0x0000000605087227 */ /* 0x000fe200078e00ff */
[----:B------:R-:W-:-:S03]  /*04d0*/  IADD3 R9, P2, PT, R10, R9, RZ ;  /* 0x000000090a097210 */ /* 0x000fc60007f5e0ff */
[----:B------:R-:W-:Y:S02]  /*04e0*/  IMAD.X R5, R8, 0x1, R5, P0 ;  /* 0x0000000108057824 */ /* 0x000fe400000e0605 */
[----:B------:R-:W-:-:S03]  /*04f0*/  IMAD.HI.U32 R6, R9, R0, RZ ;  /* 0x0000000009067227 */ /* 0x000fc600078e00ff */
[----:B------:R-:W-:Y:S01]  /*0500*/  IADD3.X R5, PT, PT, RZ, RZ, R5, P2, P1 ;  /* 0x000000ffff057210 */ /* 0x000fe200017e2405 */
[----:B------:R-:W-:-:S04]  /*0510*/  IMAD.WIDE.U32 R6, RZ, R9, R6 ;  /* 0x00000009ff067225 */ /* 0x000fc800078e0006 */
[----:B------:R-:W-:-:S05]  /*0520*/  IMAD.HI.U32 R5, P0, R5, R0, R6 ;  /* 0x0000000005057227 */ /* 0x000fca0007800006 */
[----:B------:R-:W-:Y:S01]  /*0530*/  IADD3 R9, P1, PT, RZ, R5, RZ ;  /* 0x00000005ff097210 */ /* 0x000fe20007f3e0ff */
[----:B------:R-:W-:-:S04]  /*0540*/  IMAD.X R5, RZ, RZ, RZ, P0 ;  /* 0x000000ffff057224 */ /* 0x000fc800000e06ff */
[----:B------:R-:W-:Y:S01]  /*0550*/  IMAD.WIDE.U32 R6, R9, R2, RZ ;  /* 0x0000000209067225 */ /* 0x000fe200078e00ff */
[----:B------:R-:W-:-:S03]  /*0560*/  IADD3.X R5, PT, PT, RZ, R5, RZ, P1, !PT ;  /* 0x00000005ff057210 */ /* 0x000fc60000ffe4ff */
[----:B------:R-:W-:Y:S01]  /*0570*/  IMAD R9, R9, R3, R7 ;  /* 0x0000000309097224 */ /* 0x000fe200078e0207 */
[----:B------:R-:W-:-:S03]  /*0580*/  IADD3 R11, P1, PT, -R6, R0, RZ ;  /* 0x00000000060b7210 */ /* 0x000fc60007f3e1ff */
[-C--:B------:R-:W-:Y:S01]  /*0590*/  IMAD R5, R5, R2.reuse, R9 ;  /* 0x0000000205057224 */ /* 0x080fe200078e0209 */
[----:B------:R-:W-:-:S03]  /*05a0*/  ISETP.GE.U32.AND P0, PT, R11, R2, PT ;  /* 0x000000020b00720c */ /* 0x000fc60003f06070 */
[----:B------:R-:W-:Y:S01]  /*05b0*/  IMAD.X R6, RZ, RZ, ~R5, P1 ;  /* 0x000000ffff067224 */ /* 0x000fe200008e0e05 */
[----:B------:R-:W-:-:S04]  /*05c0*/  IADD3 R7, P1, PT, R11, -R2, RZ ;  /* 0x800000020b077210 */ /* 0x000fc80007f3e0ff */
[CC--:B------:R-:W-:Y:S02]  /*05d0*/  ISETP.GE.U32.AND.EX P0, PT, R6.reuse, R3.reuse, PT, P0 ;  /* 0x000000030600720c */ /* 0x0c0fe40003f06100 */
[----:B------:R-:W-:Y:S02]  /*05e0*/  IADD3.X R8, PT, PT, R6, ~R3, RZ, P1, !PT ;  /* 0x8000000306087210 */ /* 0x000fe40000ffe4ff */
[----:B------:R-:W-:Y:S02]  /*05f0*/  SEL R7, R7, R11, P0 ;  /* 0x0000000b07077207 */ /* 0x000fe40000000000 */
[----:B------:R-:W-:Y:S02]  /*0600*/  SEL R8, R8, R6, P0 ;  /* 0x0000000608087207 */ /* 0x000fe40000000000 */
[CC--:B------:R-:W-:Y:S02]  /*0610*/  ISETP.GE.U32.AND P0, PT, R7.reuse, R2.reuse, PT ;  /* 0x000000020700720c */ /* 0x0c0fe40003f06070 */
[----:B------:R-:W-:-:S02]  /*0620*/  IADD3 R5, P2, PT, R7, -R2, RZ ;  /* 0x8000000207057210 */ /* 0x000fc40007f5e0ff */
[----:B------:R-:W-:Y:S02]  /*0630*/  ISETP.GE.U32.AND.EX P0, PT, R8, R3, PT, P0 ;  /* 0x000000030800720c */ /* 0x000fe40003f06100 */
[----:B------:R-:W-:Y:S01]  /*0640*/  ISETP.NE.U32.AND P1, PT, R2, RZ, PT ;  /* 0x000000ff0200720c */ /* 0x000fe20003f25070 */
[----:B------:R-:W-:Y:S01]  /*0650*/  IMAD.X R6, R8, 0x1, ~R3, P2 ;  /* 0x0000000108067824 */ /* 0x000fe200010e0e03 */
[----:B------:R-:W-:Y:S02]  /*0660*/  SEL R2, R5, R7, P0 ;  /* 0x0000000705027207 */ /* 0x000fe40000000000 */
[----:B------:R-:W-:Y:S02]  /*0670*/  MOV R5, 0x0 ;  /* 0x0000000000057802 */ /* 0x000fe40000000f00 */
[----:B------:R-:W-:Y:S02]  /*0680*/  ISETP.NE.AND.EX P1, PT, R3, RZ, PT, P1 ;  /* 0x000000ff0300720c */ /* 0x000fe40003f25310 */
[----:B------:R-:W-:-:S02]  /*0690*/  SEL R3, R6, R8, P0 ;  /* 0x0000000806037207 */ /* 0x000fc40000000000 */
[----:B------:R-:W-:Y:S02]  /*06a0*/  SEL R2, R2, 0xffffffff, P1 ;  /* 0xffffffff02027807 */ /* 0x000fe40000800000 */
[----:B------:R-:W-:Y:S01]  /*06b0*/  SEL R3, R3, 0xffffffff, P1 ;  /* 0xffffffff03037807 */ /* 0x000fe20000800000 */
[----:B------:R-:W-:Y:S06]  /*06c0*/  RET.REL.NODEC R4 `(addRepeated) ;  /* 0xfffffff8044c7950 */ /* 0x000fec0003c3ffff */
.L_x_4:
        /* <DEDUP_REMOVED lines=11> */
.L_x_30:


//--------------------- .text.uniformToBernoulli  --------------------------
	.section	.text.uniformToBernoulli,"ax",@progbits
	.align	128
        .global         uniformToBernoulli
        .type           uniformToBernoulli,@function
        .size           uniformToBernoulli,(.L_x_35 - uniformToBernoulli)
        .other          uniformToBernoulli,@"STO_CUDA_ENTRY STV_DEFAULT"
uniformToBernoulli:
.text.uniformToBernoulli:
        /* <DEDUP_REMOVED lines=11> */
[----:B0-----:R-:W-:-:S04]  /*00b0*/  LEA R2, P0, R0, UR6, 0x2 ;  /* 0x0000000600027c11 */ /* 0x001fc8000f8010ff */
[----:B------:R-:W-:-:S05]  /*00c0*/  LEA.HI.X R3, R0, UR7, RZ, 0x2, P0 ;  /* 0x0000000700037c11 */ /* 0x000fca00080f14ff */
[----:B-1----:R-:W2:Y:S02]  /*00d0*/  LDG.E R0, desc[UR4][R2.64] ;  /* 0x0000000402007981 */ /* 0x002ea4000c1e1900 */
[----:B--2---:R-:W-:-:S13]  /*00e0*/  FSETP.GT.AND P0, PT, R0, 0.5, PT ;  /* 0x3f0000000000780b */ /* 0x004fda0003f04000 */
[----:B------:R-:W-:-:S05]  /*00f0*/  @P0 IMAD.MOV.U32 R5, RZ, RZ, 0x3f800000 ;  /* 0x3f800000ff050424 */ /* 0x000fca00078e00ff */
[----:B------:R0:W-:Y:S01]  /*0100*/  @P0 STG.E desc[UR4][R2.64], R5 ;  /* 0x0000000502000986 */ /* 0x0001e2000c101904 */
[----:B------:R-:W-:Y:S05]  /*0110*/  @P0 EXIT ;  /* 0x000000000000094d */ /* 0x000fea0003800000 */
[----:B------:R-:W-:Y:S01]  /*0120*/  STG.E desc[UR4][R2.64], RZ ;  /* 0x000000ff02007986 */ /* 0x000fe2000c101904 */
[----:B------:R-:W-:Y:S05]  /*0130*/  EXIT ;  /* 0x000000000000794d */ /* 0x000fea0003800000 */
.L_x_5:
        /* <DEDUP_REMOVED lines=12> */
.L_x_35:


//--------------------- .text.shiftRandUniform    --------------------------
	.section	.text.shiftRandUniform,"ax",@progbits
	.align	128
        .global         shiftRandUniform
        .type           shiftRandUniform,@function
        .size           shiftRandUniform,(.L_x_36 - shiftRandUniform)
        .other          shiftRandUniform,@"STO_CUDA_ENTRY STV_DEFAULT"
shiftRandUniform:
.text.shiftRandUniform:
        /* <DEDUP_REMOVED lines=14> */
[----:B--2---:R-:W-:-:S13]  /*00e0*/  FSETP.NEU.AND P0, PT, R0, 1, PT ;  /* 0x3f8000000000780b */ /* 0x004fda0003f0d000 */
[----:B------:R-:W-:Y:S05]  /*00f0*/  @P0 EXIT ;  /* 0x000000000000094d */ /* 0x000fea0003800000 */
[----:B------:R-:W-:Y:S01]  /*0100*/  STG.E desc[UR4][R2.64], RZ ;  /* 0x000000ff02007986 */ /* 0x000fe2000c101904 */
[----:B------:R-:W-:Y:S05]  /*0110*/  EXIT ;  /* 0x000000000000794d */ /* 0x000fea0003800000 */
.L_x_6:
        /* <DEDUP_REMOVED lines=14> */
.L_x_36:


//--------------------- .text.clipPositive        --------------------------
	.section	.text.clipPositive,"ax",@progbits
	.align	128
        .global         clipPositive
        .type           clipPositive,@function
        .size           clipPositive,(.L_x_37 - clipPositive)
        .other          clipPositive,@"STO_CUDA_ENTRY STV_DEFAULT"
clipPositive:
.text.clipPositive:
        /* <DEDUP_REMOVED lines=14> */
[----:B--2---:R-:W-:-:S05]  /*00e0*/  FMNMX R5, RZ, R0, !PT ;  /* 0x00000000ff057209 */ /* 0x004fca0007800000 */
[----:B------:R-:W-:Y:S01]  /*00f0*/  STG.E desc[UR4][R2.64], R5 ;  /* 0x0000000502007986 */ /* 0x000fe2000c101904 */
[----:B------:R-:W-:Y:S05]  /*0100*/  EXIT ;  /* 0x000000000000794d */ /* 0x000fea0003800000 */
.L_x_7:
        /* <DEDUP_REMOVED lines=15> */
.L_x_37:


//--------------------- .text.sinElements         --------------------------
	.section	.text.sinElements,"ax",@progbits
	.align	128
        .global         sinElements
        .type           sinElements,@function
        .size           sinElements,(.L_x_38 - sinElements)
        .other          sinElements,@"STO_CUDA_ENTRY STV_DEFAULT"
sinElements:
.text.sinElements:
        /* <DEDUP_REMOVED lines=13> */
[----:B-1----:R-:W2:Y:S01]  /*00d0*/  LDG.E R0, desc[UR6][R2.64] ;  /* 0x0000000602007981 */ /* 0x002ea2000c1e1900 */
[----:B------:R-:W-:Y:S01]  /*00e0*/  BSSY.RECONVERGENT B0, `(.L_x_8) ;  /* 0x0000069000007945 */ /* 0x000fe20003800200 */
[C---:B--2---:R-:W-:Y:S01]  /*00f0*/  FMUL R4, R0.reuse, 0.63661974668502807617 ;  /* 0x3f22f98300047820 */ /* 0x044fe20000400000 */
[----:B------:R-:W-:-:S03]  /*0100*/  FSETP.GE.AND P0, PT, |R0|, 105615, PT ;  /* 0x47ce47800000780b */ /* 0x000fc60003f06200 */
[----:B------:R-:W0:Y:S02]  /*0110*/  F2I.NTZ R8, R4 ;  /* 0x0000000400087305 */ /* 0x000e240000203100 */
[----:B0-----:R-:W-:-:S05]  /*0120*/  I2FP.F32.S32 R5, R8 ;  /* 0x0000000800057245 */ /* 0x001fca0000201400 */
[----:B------:R-:W-:-:S04]  /*0130*/  FFMA R6, R5, -1.5707962512969970703, R0 ;  /* 0xbfc90fda05067823 */ /* 0x000fc80000000000 */
[----:B------:R-:W-:-:S04]  /*0140*/  FFMA R6, R5, -7.5497894158615963534e-08, R6 ;  /* 0xb3a2216805067823 */ /* 0x000fc80000000006 */
[----:B------:R-:W-:Y:S01]  /*0150*/  FFMA R6, R5, -5.3903029534742383927e-15, R6 ;  /* 0xa7c234c505067823 */ /* 0x000fe20000000006 */
[----:B------:R-:W-:Y:S06]  /*0160*/  @!P0 BRA `(.L_x_9) ;  /* 0x0000000400808947 */ /* 0x000fec0003800000 */
[----:B------:R-:W-:-:S13]  /*0170*/  FSETP.NEU.AND P0, PT, |R0|, +INF , PT ;  /* 0x7f8000000000780b */ /* 0x000fda0003f0d200 */
[----:B------:R-:W-:Y:S01]  /*0180*/  @!P0 FMUL R6, RZ, R0 ;  /* 0x00000000ff068220 */ /* 0x000fe20000400000 */
[----:B------:R-:W-:Y:S01]  /*0190*/  @!P0 IMAD.MOV.U32 R8, RZ, RZ, RZ ;  /* 0x000000ffff088224 */ /* 0x000fe200078e00ff */
[----:B------:R-:W-:Y:S06]  /*01a0*/  @!P0 BRA `(.L_x_9) ;  /* 0x0000000400708947 */ /* 0x000fec0003800000 */
[----:B------:R-:W-:Y:S01]  /*01b0*/  IMAD.SHL.U32 R5, R0, 0x100, RZ ;  /* 0x0000010000057824 */ /* 0x000fe200078e00ff */
[----:B------:R-:W0:Y:S01]  /*01c0*/  LDCU.64 UR8, c[0x4][URZ] ;  /* 0x01000000ff0877ac */ /* 0x000e220008000a00 */
[----:B------:R-:W-:Y:S02]  /*01d0*/  IMAD.MOV.U32 R4, RZ, RZ, RZ ;  /* 0x000000ffff047224 */ /* 0x000fe400078e00ff */
[----:B------:R-:W-:Y:S01]  /*01e0*/  IMAD.MOV.U32 R16, RZ, RZ, RZ ;  /* 0x000000ffff107224 */ /* 0x000fe200078e00ff */
[----:B------:R-:W-:Y:S01]  /*01f0*/  LOP3.LUT R5, R5, 0x80000000, RZ, 0xfc, !PT ;  /* 0x8000000005057812 */ /* 0x000fe200078efcff */
[----:B------:R-:W-:Y:S01]  /*0200*/  UMOV UR5, URZ ;  /* 0x000000ff00057c82 */ /* 0x000fe20008000000 */
[----:B------:R-:W-:-:S05]  /*0210*/  UMOV UR4, URZ ;  /* 0x000000ff00047c82 */ /* 0x000fca0008000000 */
.L_x_10:
[----:B0-----:R-:W-:Y:S02]  /*0220*/  IMAD.U32 R8, RZ, RZ, UR8 ;  /* 0x00000008ff087e24 */ /* 0x001fe4000f8e00ff */
[----:B------:R-:W-:-:S05]  /*0230*/  IMAD.U32 R9, RZ, RZ, UR9 ;  /* 0x00000009ff097e24 */ /* 0x000fca000f8e00ff */
[----:B------:R-:W2:Y:S01]  /*0240*/  LDG.E.CONSTANT R6, desc[UR6][R8.64] ;  /* 0x0000000608067981 */ /* 0x000ea2000c1e9900 */
[----:B------:R-:W-:Y:S01]  /*0250*/  UIADD3 UR4, UPT, UPT, UR4, 0x1, URZ ;  /* 0x0000000104047890 */ /* 0x000fe2000fffe0ff */
[C---:B------:R-:W-:Y:S01]  /*0260*/  ISETP.EQ.AND P0, PT, R16.reuse, RZ, PT ;  /* 0x000000ff1000720c */ /* 0x040fe20003f02270 */
[----:B------:R-:W-:Y:S01]  /*0270*/  UIADD3 UR8, UP1, UPT, UR8, 0x4, URZ ;  /* 0x0000000408087890 */ /* 0x000fe2000ff3e0ff */
[C---:B------:R-:W-:Y:S01]  /*0280*/  ISETP.EQ.AND P1, PT, R16.reuse, 0x4, PT ;  /* 0x000000041000780c */ /* 0x040fe20003f22270 */
[----:B------:R-:W-:Y:S01]  /*0290*/  UISETP.NE.AND UP0, UPT, UR4, 0x6, UPT ;  /* 0x000000060400788c */ /* 0x000fe2000bf05270 */
[C---:B------:R-:W-:Y:S01]  /*02a0*/  ISETP.EQ.AND P2, PT, R16.reuse, 0x8, PT ;  /* 0x000000081000780c */ /* 0x040fe20003f42270 */
[----:B------:R-:W-:Y:S01]  /*02b0*/  UIADD3.X UR9, UPT, UPT, URZ, UR9, URZ, UP1, !UPT ;  /* 0x00000009ff097290 */ /* 0x000fe20008ffe4ff */
[C---:B------:R-:W-:Y:S02]  /*02c0*/  ISETP.EQ.AND P3, PT, R16.reuse, 0xc, PT ;  /* 0x0000000c1000780c */ /* 0x040fe40003f62270 */
[----:B------:R-:W-:-:S02]  /*02d0*/  ISETP.EQ.AND P4, PT, R16, 0x10, PT ;  /* 0x000000101000780c */ /* 0x000fc40003f82270 */
[C---:B------:R-:W-:Y:S01]  /*02e0*/  ISETP.EQ.AND P5, PT, R16.reuse, 0x14, PT ;  /* 0x000000141000780c */ /* 0x040fe20003fa2270 */
[----:B------:R-:W-:Y:S02]  /*02f0*/  VIADD R16, R16, 0x4 ;  /* 0x0000000410107836 */ /* 0x000fe40000000000 */
[----:B--2---:R-:W-:-:S03]  /*0300*/  IMAD.WIDE.U32 R6, R6, R5, RZ ;  /* 0x0000000506067225 */ /* 0x004fc600078e00ff */
[----:B------:R-:W-:-:S04]  /*0310*/  IADD3 R6, P6, PT, R6, R4, RZ ;  /* 0x0000000406067210 */ /* 0x000fc80007fde0ff */
[----:B------:R-:W-:Y:S01]  /*0320*/  IADD3.X R4, PT, PT, R7, UR5, RZ, P6, !PT ;  /* 0x0000000507047c10 */ /* 0x000fe2000b7fe4ff */
[--C-:B------:R-:W-:Y:S01]  /*0330*/  @P0 IMAD.MOV.U32 R10, RZ, RZ, R6.reuse ;  /* 0x000000ffff0a0224 */ /* 0x100fe200078e0006 */
[----:B------:R-:W-:Y:S01]  /*0340*/  @P2 MOV R12, R6 ;  /* 0x00000006000c2202 */ /* 0x000fe20000000f00 */
[--C-:B------:R-:W-:Y:S02]  /*0350*/  @P1 IMAD.MOV.U32 R11, RZ, RZ, R6.reuse ;  /* 0x000000ffff0b1224 */ /* 0x100fe400078e0006 */
[--C-:B------:R-:W-:Y:S02]  /*0360*/  @P3 IMAD.MOV.U32 R13, RZ, RZ, R6.reuse ;  /* 0x000000ffff0d3224 */ /* 0x100fe400078e0006 */
[--C-:B------:R-:W-:Y:S02]  /*0370*/  @P4 IMAD.MOV.U32 R14, RZ, RZ, R6.reuse ;  /* 0x000000ffff0e4224 */ /* 0x100fe400078e0006 */
[----:B------:R-:W-:Y:S01]  /*0380*/  @P5 IMAD.MOV.U32 R15, RZ, RZ, R6 ;  /* 0x000000ffff0f5224 */ /* 0x000fe200078e0006 */
[----:B------:R-:W-:Y:S06]  /*0390*/  BRA.U UP0, `(.L_x_10) ;  /* 0xfffffffd00a07547 */ /* 0x000fec000b83ffff */
[----:B------:R-:W-:Y:S01]  /*03a0*/  SHF.R.U32.HI R5, RZ, 0x17, R0 ;  /* 0x00000017ff057819 */ /* 0x000fe20000011600 */
[----:B------:R-:W-:Y:S03]  /*03b0*/  BSSY.RECONVERGENT B1, `(.L_x_11) ;  /* 0x0000029000017945 */ /* 0x000fe60003800200 */
[C---:B------:R-:W-:Y:S02]  /*03c0*/  LOP3.LUT R6, R5.reuse, 0xe0, RZ, 0xc0, !PT ;  /* 0x000000e005067812 */ /* 0x040fe400078ec0ff */
[----:B------:R-:W-:-:S03]  /*03d0*/  LOP3.LUT P6, RZ, R5, 0x1f, RZ, 0xc0, !PT ;  /* 0x0000001f05ff7812 */ /* 0x000fc600078cc0ff */
[----:B------:R-:W-:-:S05]  /*03e0*/  VIADD R6, R6, 0xffffff80 ;  /* 0xffffff8006067836 */ /* 0x000fca0000000000 */
[----:B------:R-:W-:-:S05]  /*03f0*/  SHF.R.U32.HI R6, RZ, 0x5, R6 ;  /* 0x00000005ff067819 */ /* 0x000fca0000011606 */
[----:B------:R-:W-:-:S05]  /*0400*/  IMAD.U32 R9, R6, -0x4, RZ ;  /* 0xfffffffc06097824 */ /* 0x000fca00078e00ff */
[C---:B------:R-:W-:Y:S02]  /*0410*/  ISETP.EQ.AND P3, PT, R9.reuse, -0x18, PT ;  /* 0xffffffe80900780c */ /* 0x040fe40003f62270 */
[C---:B------:R-:W-:Y:S02]  /*0420*/  ISETP.EQ.AND P4, PT, R9.reuse, -0x14, PT ;  /* 0xffffffec0900780c */ /* 0x040fe40003f82270 */
[C---:B------:R-:W-:Y:S02]  /*0430*/  ISETP.EQ.AND P2, PT, R9.reuse, -0x10, PT ;  /* 0xfffffff00900780c */ /* 0x040fe40003f42270 */
[C---:B------:R-:W-:Y:S02]  /*0440*/  ISETP.EQ.AND P1, PT, R9.reuse, -0xc, PT ;  /* 0xfffffff40900780c */ /* 0x040fe40003f22270 */
[C---:B------:R-:W-:Y:S02]  /*0450*/  ISETP.EQ.AND P0, PT, R9.reuse, -0x8, PT ;  /* 0xfffffff80900780c */ /* 0x040fe40003f02270 */
[----:B------:R-:W-:-:S03]  /*0460*/  ISETP.EQ.AND P5, PT, R9, RZ, PT ;  /* 0x000000ff0900720c */ /* 0x000fc60003fa2270 */
[----:B------:R-:W-:Y:S01]  /*0470*/  @P3 IMAD.MOV.U32 R6, RZ, RZ, R10 ;  /* 0x000000ffff063224 */ /* 0x000fe200078e000a */
[C---:B------:R-:W-:Y:S01]  /*0480*/  ISETP.EQ.AND P3, PT, R9.reuse, -0x4, PT ;  /* 0xfffffffc0900780c */ /* 0x040fe20003f62270 */
[----:B------:R-:W-:Y:S01]  /*0490*/  @P4 IMAD.MOV.U32 R6, RZ, RZ, R11 ;  /* 0x000000ffff064224 */ /* 0x000fe200078e000b */
[----:B------:R-:W-:Y:S01]  /*04a0*/  @P4 MOV R7, R10 ;  /* 0x0000000a00074202 */ /* 0x000fe20000000f00 */
[--C-:B------:R-:W-:Y:S01]  /*04b0*/  @P2 IMAD.MOV.U32 R6, RZ, RZ, R12.reuse ;  /* 0x000000ffff062224 */ /* 0x100fe200078e000c */
[----:B------:R-:W-:Y:S01]  /*04c0*/  ISETP.EQ.AND P4, PT, R9, 0x4, PT ;  /* 0x000000040900780c */ /* 0x000fe20003f82270 */
[----:B------:R-:W-:Y:S02]  /*04d0*/  @P1 IMAD.MOV.U32 R6, RZ, RZ, R13 ;  /* 0x000000ffff061224 */ /* 0x000fe400078e000d */
[----:B------:R-:W-:Y:S01]  /*04e0*/  @P0 MOV R6, R14 ;  /* 0x0000000e00060202 */ /* 0x000fe20000000f00 */
[----:B------:R-:W-:Y:S02]  /*04f0*/  @P2 IMAD.MOV.U32 R7, RZ, RZ, R11 ;  /* 0x000000ffff072224 */ /* 0x000fe400078e000b */
[----:B------:R-:W-:-:S02]  /*0500*/  @P1 IMAD.MOV.U32 R7, RZ, RZ, R12 ;  /* 0x000000ffff071224 */ /* 0x000fc400078e000c */
[----:B------:R-:W-:Y:S02]  /*0510*/  @P0 IMAD.MOV.U32 R7, RZ, RZ, R13 ;  /* 0x000000ffff070224 */ /* 0x000fe400078e000d */
[--C-:B------:R-:W-:Y:S02]  /*0520*/  @P3 IMAD.MOV.U32 R6, RZ, RZ, R15.reuse ;  /* 0x000000ffff063224 */ /* 0x100fe400078e000f */
[----:B------:R-:W-:Y:S02]  /*0530*/  @P5 IMAD.MOV.U32 R6, RZ, RZ, R4 ;  /* 0x000000ffff065224 */ /* 0x000fe400078e0004 */
[----:B------:R-:W-:Y:S02]  /*0540*/  @P3 IMAD.MOV.U32 R7, RZ, RZ, R14 ;  /* 0x000000ffff073224 */ /* 0x000fe400078e000e */
[----:B------:R-:W-:Y:S02]  /*0550*/  @P5 IMAD.MOV.U32 R7, RZ, RZ, R15 ;  /* 0x000000ffff075224 */ /* 0x000fe400078e000f */
[----:B------:R-:W-:-:S02]  /*0560*/  @P4 IMAD.MOV.U32 R7, RZ, RZ, R4 ;  /* 0x000000ffff074224 */ /* 0x000fc400078e0004 */
[----:B------:R-:W-:Y:S01]  /*0570*/  IMAD.MOV.U32 R8, RZ, RZ, R6 ;  /* 0x000000ffff087224 */ /* 0x000fe200078e0006 */
[----:B------:R-:W-:Y:S06]  /*0580*/  @!P6 BRA `(.L_x_12) ;  /* 0x00000000002ce947 */ /* 0x000fec0003800000 */
[----:B------:R-:W-:Y:S01]  /*0590*/  @P2 MOV R6, R10 ;  /* 0x0000000a00062202 */ /* 0x000fe20000000f00 */
[----:B------:R-:W-:Y:S01]  /*05a0*/  @P1 IMAD.MOV.U32 R6, RZ, RZ, R11 ;  /* 0x000000ffff061224 */ /* 0x000fe200078e000b */
[----:B------:R-:W-:Y:S01]  /*05b0*/  LOP3.LUT R5, R5, 0x1f, RZ, 0xc0, !PT ;  /* 0x0000001f05057812 */ /* 0x000fe200078ec0ff */
[----:B------:R-:W-:Y:S01]  /*05c0*/  @P0 IMAD.MOV.U32 R6, RZ, RZ, R12 ;  /* 0x000000ffff060224 */ /* 0x000fe200078e000c */
[----:B------:R-:W-:Y:S01]  /*05d0*/  ISETP.EQ.AND P0, PT, R9, 0x8, PT ;  /* 0x000000080900780c */ /* 0x000fe20003f02270 */
[----:B------:R-:W-:Y:S01]  /*05e0*/  @P3 IMAD.MOV.U32 R6, RZ, RZ, R13 ;  /* 0x000000ffff063224 */ /* 0x000fe200078e000d */
[----:B------:R-:W-:Y:S01]  /*05f0*/  SHF.L.W.U32.HI R8, R7, R5, R8 ;  /* 0x0000000507087219 */ /* 0x000fe20000010e08 */
[----:B------:R-:W-:Y:S02]  /*0600*/  @P5 IMAD.MOV.U32 R6, RZ, RZ, R14 ;  /* 0x000000ffff065224 */ /* 0x000fe400078e000e */
[----:B------:R-:W-:-:S08]  /*0610*/  @P4 IMAD.MOV.U32 R6, RZ, RZ, R15 ;  /* 0x000000ffff064224 */ /* 0x000fd000078e000f */
[----:B------:R-:W-:-:S05]  /*0620*/  @P0 IMAD.MOV.U32 R6, RZ, RZ, R4 ;  /* 0x000000ffff060224 */ /* 0x000fca00078e0004 */
[----:B------:R-:W-:-:S07]  /*0630*/  SHF.L.W.U32.HI R7, R6, R5, R7 ;  /* 0x0000000506077219 */ /* 0x000fce0000010e07 */
.L_x_12:
[----:B------:R-:W-:Y:S05]  /*0640*/  BSYNC.RECONVERGENT B1 ;  /* 0x0000000000017941 */ /* 0x000fea0003800200 */
.L_x_11:
[C---:B------:R-:W-:Y:S01]  /*0650*/  SHF.L.W.U32.HI R9, R7.reuse, 0x2, R8 ;  /* 0x0000000207097819 */ /* 0x040fe20000010e08 */
[----:B------:R-:W-:Y:S01]  /*0660*/  UMOV UR4, 0x54442d19 ;  /* 0x54442d1900047882 */ /* 0x000fe20000000000 */
[----:B------:R-:W-:Y:S01]  /*0670*/  SHF.L.U32 R7, R7, 0x2, RZ ;  /* 0x0000000207077819 */ /* 0x000fe200000006ff */
[----:B------:R-:W-:Y:S01]  /*0680*/  UMOV UR5, 0x3bf921fb ;  /* 0x3bf921fb00057882 */ /* 0x000fe20000000000 */
[----:B------:R-:W-:Y:S02]  /*0690*/  SHF.R.S32.HI R4, RZ, 0x1f, R9 ;  /* 0x0000001fff047819 */ /* 0x000fe40000011409 */
[----:B------:R-:W-:Y:S02]  /*06a0*/  ISETP.GE.AND P0, PT, R0, RZ, PT ;  /* 0x000000ff0000720c */ /* 0x000fe40003f06270 */
[C---:B------:R-:W-:Y:S02]  /*06b0*/  LOP3.LUT R6, R4.reuse, R7, RZ, 0x3c, !PT ;  /* 0x0000000704067212 */ /* 0x040fe400078e3cff */
[----:B------:R-:W-:-:S02]  /*06c0*/  LOP3.LUT R7, R4, R9, RZ, 0x3c, !PT ;  /* 0x0000000904077212 */ /* 0x000fc400078e3cff */
[----:B------:R-:W-:Y:S02]  /*06d0*/  SHF.R.U32.HI R8, RZ, 0x1e, R8 ;  /* 0x0000001eff087819 */ /* 0x000fe40000011608 */
[----:B------:R-:W0:Y:S01]  /*06e0*/  I2F.F64.S64 R4, R6 ;  /* 0x0000000600047312 */ /* 0x000e220000301c00 */
[C---:B------:R-:W-:Y:S02]  /*06f0*/  LOP3.LUT R0, R9.reuse, R0, RZ, 0x3c, !PT ;  /* 0x0000000009007212 */ /* 0x040fe400078e3cff */
[----:B------:R-:W-:Y:S02]  /*0700*/  LEA.HI R8, R9, R8, RZ, 0x1 ;  /* 0x0000000809087211 */ /* 0x000fe400078f08ff */
[----:B------:R-:W-:-:S03]  /*0710*/  ISETP.GE.AND P1, PT, R0, RZ, PT ;  /* 0x000000ff0000720c */ /* 0x000fc60003f26270 */
[----:B------:R-:W-:-:S04]  /*0720*/  IMAD.MOV R0, RZ, RZ, -R8 ;  /* 0x000000ffff007224 */ /* 0x000fc800078e0a08 */
[----:B------:R-:W-:Y:S01]  /*0730*/  @!P0 IMAD.MOV.U32 R8, RZ, RZ, R0 ;  /* 0x000000ffff088224 */ /* 0x000fe200078e0000 */
[----:B0-----:R-:W-:-:S10]  /*0740*/  DMUL R4, R4, UR4 ;  /* 0x0000000404047c28 */ /* 0x001fd40008000000 */
[----:B------:R-:W0:Y:S02]  /*0750*/  F2F.F32.F64 R4, R4 ;  /* 0x0000000400047310 */ /* 0x000e240000301000 */
[----:B0-----:R-:W-:-:S07]  /*0760*/  FSEL R6, -R4, R4, !P1 ;  /* 0x0000000404067208 */ /* 0x001fce0004800100 */
.L_x_9:
[----:B------:R-:W-:Y:S05]  /*0770*/  BSYNC.RECONVERGENT B0 ;  /* 0x0000000000007941 */ /* 0x000fea0003800200 */
.L_x_8:
[----:B------:R-:W-:Y:S02]  /*0780*/  IMAD.MOV.U32 R0, RZ, RZ, 0x37cbac00 ;  /* 0x37cbac00ff007424 */ /* 0x000fe400078e00ff */
[----:B------:R-:W-:Y:S01]  /*0790*/  FMUL R5, R6, R6 ;  /* 0x0000000606057220 */ /* 0x000fe20000400000 */
[C---:B------:R-:W-:Y:S01]  /*07a0*/  LOP3.LUT R4, R8.reuse, 0x1, RZ, 0xc0, !PT ;  /* 0x0000000108047812 */ /* 0x040fe200078ec0ff */
[----:B------:R-:W-:Y:S01]  /*07b0*/  IMAD.MOV.U32 R10, RZ, RZ, 0x3d2aaabb ;  /* 0x3d2aaabbff0a7424 */ /* 0x000fe200078e00ff */
[----:B------:R-:W-:Y:S01]  /*07c0*/  LOP3.LUT P1, RZ, R8, 0x2, RZ, 0xc0, !PT ;  /* 0x0000000208ff7812 */ /* 0x000fe2000782c0ff */
[----:B------:R-:W-:Y:S01]  /*07d0*/  FFMA R0, R5, R0, -0.0013887860113754868507 ;  /* 0xbab607ed05007423 */ /* 0x000fe20000000000 */
[----:B------:R-:W-:Y:S01]  /*07e0*/  ISETP.NE.U32.AND P0, PT, R4, 0x1, PT ;  /* 0x000000010400780c */ /* 0x000fe20003f05070 */
[----:B------:R-:W-:-:S03]  /*07f0*/  IMAD.MOV.U32 R9, RZ, RZ, 0x3effffff ;  /* 0x3effffffff097424 */ /* 0x000fc600078e00ff */
[----:B------:R-:W-:Y:S02]  /*0800*/  FSEL R4, R0, -0.00019574658654164522886, !P0 ;  /* 0xb94d415300047808 */ /* 0x000fe40004000000 */
[----:B------:R-:W-:Y:S02]  /*0810*/  FSEL R10, R10, 0.0083327032625675201416, !P0 ;  /* 0x3c0885e40a0a7808 */ /* 0x000fe40004000000 */
[----:B------:R-:W-:Y:S02]  /*0820*/  FSEL R0, R6, 1, P0 ;  /* 0x3f80000006007808 */ /* 0x000fe40000000000 */
[----:B------:R-:W-:Y:S01]  /*0830*/  FSEL R9, -R9, -0.16666662693023681641, !P0 ;  /* 0xbe2aaaa809097808 */ /* 0x000fe20004000100 */
[C---:B------:R-:W-:Y:S02]  /*0840*/  FFMA R4, R5.reuse, R4, R10 ;  /* 0x0000000405047223 */ /* 0x040fe4000000000a */
[C---:B------:R-:W-:Y:S02]  /*0850*/  FFMA R7, R5.reuse, R0, RZ ;  /* 0x0000000005077223 */ /* 0x040fe400000000ff */
[----:B------:R-:W-:-:S04]  /*0860*/  FFMA R4, R5, R4, R9 ;  /* 0x0000000405047223 */ /* 0x000fc80000000009 */
[----:B------:R-:W-:-:S04]  /*0870*/  FFMA R7, R7, R4, R0 ;  /* 0x0000000407077223 */ /* 0x000fc80000000000 */
[----:B------:R-:W-:-:S05]  /*0880*/  @P1 FADD R7, RZ, -R7 ;  /* 0x80000007ff071221 */ /* 0x000fca0000000000 */
[----:B------:R-:W-:Y:S01]  /*0890*/  STG.E desc[UR6][R2.64], R7 ;  /* 0x0000000702007986 */ /* 0x000fe2000c101906 */
[----:B------:R-:W-:Y:S05]  /*08a0*/  EXIT ;  /* 0x000000000000794d */ /* 0x000fea0003800000 */
.L_x_13:
        /* <DEDUP_REMOVED lines=13> */
.L_x_38:


//--------------------- .text.tanhElements        --------------------------
	.section	.text.tanhElements,"ax",@progbits
	.align	128
        .global         tanhElements
        .type           tanhElements,@function
        .size           tanhElements,(.L_x_39 - tanhElements)
        .other          tanhElements,@"STO_CUDA_ENTRY STV_DEFAULT"
tanhElements:
.text.tanhElements:
        /* <DEDUP_REMOVED lines=14> */
[----:B------:R-:W-:Y:S01]  /*00e0*/  HFMA2 R8, -RZ, RZ, 1.125, -9232 ;  /* 0x3c80f082ff087431 */ /* 0x000fe200000001ff */
[----:B------:R-:W-:Y:S01]  /*00f0*/  MOV R6, 0x3f800000 ;  /* 0x3f80000000067802 */ /* 0x000fe20000000f00 */
[C---:B--2---:R-:W-:Y:S01]  /*0100*/  FMUL R0, |R4|.reuse, 2.8853900432586669922 ;  /* 0x4038aa3b04007820 */ /* 0x044fe20000400200 */
[C---:B------:R-:W-:Y:S01]  /*0110*/  FMUL R9, R4.reuse, R4 ;  /* 0x0000000404097220 */ /* 0x040fe20000400000 */
[C---:B------:R-:W-:Y:S02]  /*0120*/  FSETP.GE.AND P1, PT, |R4|.reuse, 0.60000002384185791016, PT ;  /* 0x3f19999a0400780b */ /* 0x040fe40003f26200 */
[----:B------:R-:W-:Y:S01]  /*0130*/  FSETP.GE.AND P0, PT, |R4|, 9.010913848876953125, PT ;  /* 0x41102cb40400780b */ /* 0x000fe20003f06200 */
[C---:B------:R-:W-:Y:S01]  /*0140*/  FFMA R8, R9.reuse, R8, -0.052303962409496307373 ;  /* 0xbd563cae09087423 */ /* 0x040fe20000000008 */
[----:B------:R-:W0:Y:S03]  /*0150*/  MUFU.EX2 R0, R0 ;  /* 0x0000000000007308 */ /* 0x000e260000000800 */
[----:B------:R-:W-:Y:S01]  /*0160*/  FFMA R8, R9, R8, 0.1331529766321182251 ;  /* 0x3e08594109087423 */ /* 0x000fe20000000008 */
[----:B0-----:R-:W-:-:S03]  /*0170*/  FADD R5, R0, 1 ;  /* 0x3f80000000057421 */ /* 0x001fc60000000000 */
[----:B------:R-:W-:-:S04]  /*0180*/  FFMA R0, R9, R8, -0.33332768082618713379 ;  /* 0xbeaaa9ed09007423 */ /* 0x000fc80000000008 */
[----:B------:R-:W-:Y:S01]  /*0190*/  FFMA R9, R9, R0, RZ ;  /* 0x0000000009097223 */ /* 0x000fe200000000ff */
[----:B------:R-:W0:Y:S02]  /*01a0*/  MUFU.RCP R5, R5 ;  /* 0x0000000500057308 */ /* 0x000e240000001000 */
[----:B0-----:R-:W-:-:S05]  /*01b0*/  FFMA R6, R5, -2, R6 ;  /* 0xc000000005067823 */ /* 0x001fca0000000006 */
[----:B------:R-:W-:-:S04]  /*01c0*/  FSEL R7, R6, 1, !P0 ;  /* 0x3f80000006077808 */ /* 0x000fc80004000000 */
[--C-:B------:R-:W-:Y:S01]  /*01d0*/  LOP3.LUT R7, R7, 0x80000000, R4.reuse, 0xb8, !PT ;  /* 0x8000000007077812 */ /* 0x100fe200078eb804 */
[----:B------:R-:W-:-:S05]  /*01e0*/  @!P1 FFMA R7, R4, R9, R4 ;  /* 0x0000000904079223 */ /* 0x000fca0000000004 */
[----:B------:R-:W-:Y:S01]  /*01f0*/  STG.E desc[UR4][R2.64], R7 ;  /* 0x0000000702007986 */ /* 0x000fe2000c101904 */
[----:B------:R-:W-:Y:S05]  /*0200*/  EXIT ;  /* 0x000000000000794d */ /* 0x000fea0003800000 */
.L_x_14:
        /* <DEDUP_REMOVED lines=15> */
.L_x_39:


//--------------------- .text.expElements         --------------------------
	.section	.text.expElements,"ax",@progbits
	.align	128
        .global         expElements
        .type           expElements,@function
        .size           expElements,(.L_x_40 - expElements)
        .other          expElements,@"STO_CUDA_ENTRY STV_DEFAULT"
expElements:
.text.expElements:
        /* <DEDUP_REMOVED lines=14> */
[----:B------:R-:W-:Y:S01]  /*00e0*/  HFMA2 R5, -RZ, RZ, 0.96630859375, -0.0022525787353515625 ;  /* 0x3bbb989dff057431 */ /* 0x000fe200000001ff */
[----:B------:R-:W-:-:S04]  /*00f0*/  MOV R7, 0x437c0000 ;  /* 0x437c000000077802 */ /* 0x000fc80000000f00 */
[----:B--2---:R-:W-:-:S04]  /*0100*/  FFMA.SAT R4, R0, R5, 0.5 ;  /* 0x3f00000000047423 */ /* 0x004fc80000002005 */
[----:B------:R-:W-:-:S04]  /*0110*/  FFMA.RM R4, R4, R7, 12582913 ;  /* 0x4b40000104047423 */ /* 0x000fc80000004007 */
[C---:B------:R-:W-:Y:S01]  /*0120*/  FADD R5, R4.reuse, -12583039 ;  /* 0xcb40007f04057421 */ /* 0x040fe20000000000 */
[----:B------:R-:W-:-:S03]  /*0130*/  SHF.L.U32 R4, R4, 0x17, RZ ;  /* 0x0000001704047819 */ /* 0x000fc600000006ff */
[----:B------:R-:W-:-:S04]  /*0140*/  FFMA R5, R0, 1.4426950216293334961, -R5 ;  /* 0x3fb8aa3b00057823 */ /* 0x000fc80000000805 */
[----:B------:R-:W-:-:S06]  /*0150*/  FFMA R5, R0, 1.925963033500011079e-08, R5 ;  /* 0x32a5706000057823 */ /* 0x000fcc0000000005 */
[----:B------:R-:W0:Y:S02]  /*0160*/  MUFU.EX2 R5, R5 ;  /* 0x0000000500057308 */ /* 0x000e240000000800 */
[----:B0-----:R-:W-:-:S05]  /*0170*/  FMUL R7, R4, R5 ;  /* 0x0000000504077220 */ /* 0x001fca0000400000 */
[----:B------:R-:W-:Y:S01]  /*0180*/  STG.E desc[UR4][R2.64], R7 ;  /* 0x0000000702007986 */ /* 0x000fe2000c101904 */
[----:B------:R-:W-:Y:S05]  /*0190*/  EXIT ;  /* 0x000000000000794d */ /* 0x000fea0003800000 */
.L_x_15:
        /* <DEDUP_REMOVED lines=14> */
.L_x_40:


//--------------------- .text.divElements         --------------------------
	.section	.text.divElements,"ax",@progbits
	.align	128
        .global         divElements
        .type           divElements,@function
        .size           divElements,(.L_x_31 - divElements)
        .other          divElements,@"STO_CUDA_ENTRY STV_DEFAULT"
divElements:
.text.divElements:
        /* <DEDUP_REMOVED lines=9> */
[----:B------:R-:W0:Y:S01]  /*0090*/  LDCU.128 UR8, c[0x0][0x380] ;  /* 0x00007000ff0877ac */ /* 0x000e220008000c00 */
[----:B------:R-:W-:Y:S01]  /*00a0*/  IMAD.SHL.U32 R4, R0, 0x4, RZ ;  /* 0x0000000400047824 */ /* 0x000fe200078e00ff */
[----:B------:R-:W-:Y:S01]  /*00b0*/  SHF.R.U32.HI R0, RZ, 0x1e, R0 ;  /* 0x0000001eff007819 */ /* 0x000fe20000011600 */
[----:B------:R-:W1:Y:S03]  /*00c0*/  LDCU.64 UR4, c[0x0][0x358] ;  /* 0x00006b00ff0477ac */ /* 0x000e660008000a00 */
[----:B0-----:R-:W-:-:S04]  /*00d0*/  IADD3 R2, P0, PT, R4, UR10, RZ ;  /* 0x0000000a04027c10 */ /* 0x001fc8000ff1e0ff */
[----:B------:R-:W-:-:S06]  /*00e0*/  IADD3.X R3, PT, PT, R0, UR11, RZ, P0, !PT ;  /* 0x0000000b00037c10 */ /* 0x000fcc00087fe4ff */
[----:B-1----:R-:W2:Y:S01]  /*00f0*/  LDG.E R3, desc[UR4][R2.64] ;  /* 0x0000000402037981 */ /* 0x002ea2000c1e1900 */
[----:B------:R-:W-:-:S04]  /*0100*/  IADD3 R4, P0, PT, R4, UR8, RZ ;  /* 0x0000000804047c10 */ /* 0x000fc8000ff1e0ff */
[----:B------:R-:W-:-:S05]  /*0110*/  IADD3.X R5, PT, PT, R0, UR9, RZ, P0, !PT ;  /* 0x0000000900057c10 */ /* 0x000fca00087fe4ff */
[----:B------:R-:W3:Y:S01]  /*0120*/  LDG.E R0, desc[UR4][R4.64] ;  /* 0x0000000404007981 */ /* 0x000ee2000c1e1900 */
[----:B------:R-:W-:Y:S01]  /*0130*/  BSSY.RECONVERGENT B0, `(.L_x_16) ;  /* 0x000000c000007945 */ /* 0x000fe20003800200 */
[----:B--2---:R-:W0:Y:S08]  /*0140*/  MUFU.RCP R6, R3 ;  /* 0x0000000300067308 */ /* 0x004e300000001000 */
[----:B---3--:R-:W1:Y:S01]  /*0150*/  FCHK P0, R0, R3 ;  /* 0x0000000300007302 */ /* 0x008e620000000000 */
[----:B0-----:R-:W-:-:S04]  /*0160*/  FFMA R7, -R3, R6, 1 ;  /* 0x3f80000003077423 */ /* 0x001fc80000000106 */
[----:B------:R-:W-:-:S04]  /*0170*/  FFMA R7, R6, R7, R6 ;  /* 0x0000000706077223 */ /* 0x000fc80000000006 */
[----:B------:R-:W-:-:S04]  /*0180*/  FFMA R6, R0, R7, RZ ;  /* 0x0000000700067223 */ /* 0x000fc800000000ff */
[----:B------:R-:W-:-:S04]  /*0190*/  FFMA R8, -R3, R6, R0 ;  /* 0x0000000603087223 */ /* 0x000fc80000000100 */
[----:B------:R-:W-:Y:S01]  /*01a0*/  FFMA R7, R7, R8, R6 ;  /* 0x0000000807077223 */ /* 0x000fe20000000006 */
[----:B-1----:R-:W-:Y:S06]  /*01b0*/  @!P0 BRA `(.L_x_17) ;  /* 0x00000000000c8947 */ /* 0x002fec0003800000 */
[----:B------:R-:W-:-:S07]  /*01c0*/  MOV R2, 0x1e0 ;  /* 0x000001e000027802 */ /* 0x000fce0000000f00 */
[----:B------:R-:W-:Y:S05]  /*01d0*/  CALL.REL.NOINC `($__internal_1_$__cuda_sm3x_div_rn_noftz_f32_slowpath) ;  /* 0x0000000000107944 */ /* 0x000fea0003c00000 */
[----:B------:R-:W-:-:S07]  /*01e0*/  IMAD.MOV.U32 R7, RZ, RZ, R0 ;  /* 0x000000ffff077224 */ /* 0x000fce00078e0000 */
.L_x_17:
[----:B------:R-:W-:Y:S05]  /*01f0*/  BSYNC.RECONVERGENT B0 ;  /* 0x0000000000007941 */ /* 0x000fea0003800200 */
.L_x_16:
[----:B------:R-:W-:Y:S01]  /*0200*/  STG.E desc[UR4][R4.64], R7 ;  /* 0x0000000704007986 */ /* 0x000fe2000c101904 */
[----:B------:R-:W-:Y:S05]  /*0210*/  EXIT ;  /* 0x000000000000794d */ /* 0x000fea0003800000 */
        .weak           $__internal_1_$__cuda_sm3x_div_rn_noftz_f32_slowpath
        .type           $__internal_1_$__cuda_sm3x_div_rn_noftz_f32_slowpath,@function
        .size           $__internal_1_$__cuda_sm3x_div_rn_noftz_f32_slowpath,(.L_x_31 - $__internal_1_$__cuda_sm3x_div_rn_noftz_f32_slowpath)
$__internal_1_$__cuda_sm3x_div_rn_noftz_f32_slowpath:
[--C-:B------:R-:W-:Y:S01]  /*0220*/  SHF.R.U32.HI R7, RZ, 0x17, R3.reuse ;  /* 0x00000017ff077819 */ /* 0x100fe20000011603 */
[----:B------:R-:W-:Y:S01]  /*0230*/  BSSY.RECONVERGENT B1, `(.L_x_18) ;  /* 0x0000064000017945 */ /* 0x000fe20003800200 */
[--C-:B------:R-:W-:Y:S01]  /*0240*/  SHF.R.U32.HI R6, RZ, 0x17, R0.reuse ;  /* 0x00000017ff067819 */ /* 0x100fe20000011600 */
[----:B------:R-:W-:Y:S01]  /*0250*/  IMAD.MOV.U32 R8, RZ, RZ, R0 ;  /* 0x000000ffff087224 */ /* 0x000fe200078e0000 */
[----:B------:R-:W-:Y:S01]  /*0260*/  LOP3.LUT R7, R7, 0xff, RZ, 0xc0, !PT ;  /* 0x000000ff07077812 */ /* 0x000fe200078ec0ff */
[----:B------:R-:W-:Y:S01]  /*0270*/  IMAD.MOV.U32 R9, RZ, RZ, R3 ;  /* 0x000000ffff097224 */ /* 0x000fe200078e0003 */
[----:B------:R-:W-:-:S03]  /*0280*/  LOP3.LUT R6, R6, 0xff, RZ, 0xc0, !PT ;  /* 0x000000ff06067812 */ /* 0x000fc600078ec0ff */
[----:B------:R-:W-:Y:S02]  /*0290*/  VIADD R12, R7, 0xffffffff ;  /* 0xffffffff070c7836 */ /* 0x000fe40000000000 */
[----:B------:R-:W-:-:S03]  /*02a0*/  VIADD R11, R6, 0xffffffff ;  /* 0xffffffff060b7836 */ /* 0x000fc60000000000 */
[----:B------:R-:W-:-:S04]  /*02b0*/  ISETP.GT.U32.AND P0, PT, R12, 0xfd, PT ;  /* 0x000000fd0c00780c */ /* 0x000fc80003f04070 */
[----:B------:R-:W-:-:S13]  /*02c0*/  ISETP.GT.U32.OR P0, PT, R11, 0xfd, P0 ;  /* 0x000000fd0b00780c */ /* 0x000fda0000704470 */
[----:B------:R-:W-:Y:S01]  /*02d0*/  @!P0 IMAD.MOV.U32 R10, RZ, RZ, RZ ;  /* 0x000000ffff0a8224 */ /* 0x000fe200078e00ff */
[----:B------:R-:W-:Y:S06]  /*02e0*/  @!P0 BRA `(.L_x_19) ;  /* 0x00000000005c8947 */ /* 0x000fec0003800000 */
[----:B------:R-:W-:Y:S02]  /*02f0*/  FSETP.GTU.FTZ.AND P0, PT, |R0|, +INF , PT ;  /* 0x7f8000000000780b */ /* 0x000fe40003f1c200 */
[----:B------:R-:W-:-:S04]  /*0300*/  FSETP.GTU.FTZ.AND P1, PT, |R3|, +INF , PT ;  /* 0x7f8000000300780b */ /* 0x000fc80003f3c200 */
[----:B------:R-:W-:-:S13]  /*0310*/  PLOP3.LUT P0, PT, P0, P1, PT, 0xf8, 0x8f ;  /* 0x00000000008f781c */ /* 0x000fda0000703f70 */
[----:B------:R-:W-:Y:S05]  /*0320*/  @P0 BRA `(.L_x_20) ;  /* 0x00000004004c0947 */ /* 0x000fea0003800000 */
[----:B------:R-:W-:-:S13]  /*0330*/  LOP3.LUT P0, RZ, R9, 0x7fffffff, R8, 0xc8, !PT ;  /* 0x7fffffff09ff7812 */ /* 0x000fda000780c808 */
[----:B------:R-:W-:Y:S05]  /*0340*/  @!P0 BRA `(.L_x_21) ;  /* 0x00000004003c8947 */ /* 0x000fea0003800000 */
[C---:B------:R-:W-:Y:S02]  /*0350*/  FSETP.NEU.FTZ.AND P2, PT, |R0|.reuse, +INF , PT ;  /* 0x7f8000000000780b */ /* 0x040fe40003f5d200 */
[----:B------:R-:W-:Y:S02]  /*0360*/  FSETP.NEU.FTZ.AND P1, PT, |R3|, +INF , PT ;  /* 0x7f8000000300780b */ /* 0x000fe40003f3d200 */
[----:B------:R-:W-:-:S11]  /*0370*/  FSETP.NEU.FTZ.AND P0, PT, |R0|, +INF , PT ;  /* 0x7f8000000000780b */ /* 0x000fd60003f1d200 */
[----:B------:R-:W-:Y:S05]  /*0380*/  @!P1 BRA !P2, `(.L_x_21) ;  /* 0x00000004002c9947 */ /* 0x000fea0005000000 */
[----:B------:R-:W-:-:S04]  /*0390*/  LOP3.LUT P2, RZ, R8, 0x7fffffff, RZ, 0xc0, !PT ;  /* 0x7fffffff08ff7812 */ /* 0x000fc8000784c0ff */
[----:B------:R-:W-:-:S13]  /*03a0*/  PLOP3.LUT P1, PT, P1, P2, PT, 0x2f, 0xf2 ;  /* 0x0000000000f2781c */ /* 0x000fda0000f24577 */
[----:B------:R-:W-:Y:S05]  /*03b0*/  @P1 BRA `(.L_x_22) ;  /* 0x0000000400181947 */ /* 0x000fea0003800000 */
[----:B------:R-:W-:-:S04]  /*03c0*/  LOP3.LUT P1, RZ, R9, 0x7fffffff, RZ, 0xc0, !PT ;  /* 0x7fffffff09ff7812 */ /* 0x000fc8000782c0ff */
[----:B------:R-:W-:-:S13]  /*03d0*/  PLOP3.LUT P0, PT, P0, P1, PT, 0x2f, 0xf2 ;  /* 0x0000000000f2781c */ /* 0x000fda0000702577 */
[----:B------:R-:W-:Y:S05]  /*03e0*/  @P0 BRA `(.L_x_23) ;  /* 0x0000000400000947 */ /* 0x000fea0003800000 */
[----:B------:R-:W-:Y:S02]  /*03f0*/  ISETP.GE.AND P0, PT, R11, RZ, PT ;  /* 0x000000ff0b00720c */ /* 0x000fe40003f06270 */
[----:B------:R-:W-:-:S11]  /*0400*/  ISETP.GE.AND P1, PT, R12, RZ, PT ;  /* 0x000000ff0c00720c */ /* 0x000fd60003f26270 */
[----:B------:R-:W-:Y:S02]  /*0410*/  @P0 IMAD.MOV.U32 R10, RZ, RZ, RZ ;  /* 0x000000ffff0a0224 */ /* 0x000fe400078e00ff */
[----:B------:R-:W-:Y:S01]  /*0420*/  @!P0 FFMA R8, R0, 1.84467440737095516160e+19, RZ ;  /* 0x5f80000000088823 */ /* 0x000fe200000000ff */
[----:B------:R-:W-:Y:S02]  /*0430*/  @!P0 IMAD.MOV.U32 R10, RZ, RZ, -0x40 ;  /* 0xffffffc0ff0a8424 */ /* 0x000fe400078e00ff */
[----:B------:R-:W-:Y:S02]  /*0440*/  @!P1 FFMA R9, R3, 1.84467440737095516160e+19, RZ ;  /* 0x5f80000003099823 */ /* 0x000fe400000000ff */
[----:B------:R-:W-:-:S07]  /*0450*/  @!P1 VIADD R10, R10, 0x40 ;  /* 0x000000400a0a9836 */ /* 0x000fce0000000000 */
.L_x_19:
[----:B------:R-:W-:Y:S01]  /*0460*/  LEA R0, R7, 0xc0800000, 0x17 ;  /* 0xc080000007007811 */ /* 0x000fe200078eb8ff */
[----:B------:R-:W-:Y:S01]  /*0470*/  VIADD R6, R6, 0xffffff81 ;  /* 0xffffff8106067836 */ /* 0x000fe20000000000 */
[----:B------:R-:W-:Y:S03]  /*0480*/  BSSY.RECONVERGENT B2, `(.L_x_24) ;  /* 0x0000035000027945 */ /* 0x000fe60003800200 */
[----:B------:R-:W-:Y:S01]  /*0490*/  IMAD.IADD R9, R9, 0x1, -R0 ;  /* 0x0000000109097824 */ /* 0x000fe200078e0a00 */
[C---:B------:R-:W-:Y:S01]  /*04a0*/  IADD3 R7, PT, PT, R6.reuse, 0x7f, -R7 ;  /* 0x0000007f06077810 */ /* 0x040fe20007ffe807 */
[----:B------:R-:W-:Y:S02]  /*04b0*/  IMAD R0, R6, -0x800000, R8 ;  /* 0xff80000006007824 */ /* 0x000fe400078e0208 */
[----:B------:R-:W0:Y:S01]  /*04c0*/  MUFU.RCP R3, R9 ;  /* 0x0000000900037308 */ /* 0x000e220000001000 */
[----:B------:R-:W-:Y:S01]  /*04d0*/  FADD.FTZ R11, -R9, -RZ ;  /* 0x800000ff090b7221 */ /* 0x000fe20000010100 */
[----:B------:R-:W-:-:S03]  /*04e0*/  IMAD.IADD R7, R7, 0x1, R10 ;  /* 0x0000000107077824 */ /* 0x000fc600078e020a */
[----:B0-----:R-:W-:-:S04]  /*04f0*/  FFMA R12, R3, R11, 1 ;  /* 0x3f800000030c7423 */ /* 0x001fc8000000000b */
[----:B------:R-:W-:-:S04]  /*0500*/  FFMA R12, R3, R12, R3 ;  /* 0x0000000c030c7223 */ /* 0x000fc80000000003 */
[----:B------:R-:W-:-:S04]  /*0510*/  FFMA R3, R0, R12, RZ ;  /* 0x0000000c00037223 */ /* 0x000fc800000000ff */
[----:B------:R-:W-:-:S04]  /*0520*/  FFMA R8, R11, R3, R0 ;  /* 0x000000030b087223 */ /* 0x000fc80000000000 */
[----:B------:R-:W-:-:S04]  /*0530*/  FFMA R13, R12, R8, R3 ;  /* 0x000000080c0d7223 */ /* 0x000fc80000000003 */
[----:B------:R-:W-:-:S04]  /*0540*/  FFMA R8, R11, R13, R0 ;  /* 0x0000000d0b087223 */ /* 0x000fc80000000000 */
[----:B------:R-:W-:-:S05]  /*0550*/  FFMA R0, R12, R8, R13 ;  /* 0x000000080c007223 */ /* 0x000fca000000000d */
[----:B------:R-:W-:-:S04]  /*0560*/  SHF.R.U32.HI R3, RZ, 0x17, R0 ;  /* 0x00000017ff037819 */ /* 0x000fc80000011600 */
[----:B------:R-:W-:-:S05]  /*0570*/  LOP3.LUT R3, R3, 0xff, RZ, 0xc0, !PT ;  /* 0x000000ff03037812 */ /* 0x000fca00078ec0ff */
[----:B------:R-:W-:-:S04]  /*0580*/  IMAD.IADD R9, R3, 0x1, R7 ;  /* 0x0000000103097824 */ /* 0x000fc800078e0207 */
[----:B------:R-:W-:-:S05]  /*0590*/  VIADD R3, R9, 0xffffffff ;  /* 0xffffffff09037836 */ /* 0x000fca0000000000 */
[----:B------:R-:W-:-:S13]  /*05a0*/  ISETP.GE.U32.AND P0, PT, R3, 0xfe, PT ;  /* 0x000000fe0300780c */ /* 0x000fda0003f06070 */
[----:B------:R-:W-:Y:S05]  /*05b0*/  @!P0 BRA `(.L_x_25) ;  /* 0x0000000000808947 */ /* 0x000fea0003800000 */
[----:B------:R-:W-:-:S13]  /*05c0*/  ISETP.GT.AND P0, PT, R9, 0xfe, PT ;  /* 0x000000fe0900780c */ /* 0x000fda0003f04270 */
[----:B------:R-:W-:Y:S05]  /*05d0*/  @P0 BRA `(.L_x_26) ;  /* 0x00000000006c0947 */ /* 0x000fea0003800000 */
[----:B------:R-:W-:-:S13]  /*05e0*/  ISETP.GE.AND P0, PT, R9, 0x1, PT ;  /* 0x000000010900780c */ /* 0x000fda0003f06270 */
[----:B------:R-:W-:Y:S05]  /*05f0*/  @P0 BRA `(.L_x_27) ;  /* 0x0000000000740947 */ /* 0x000fea0003800000 */
[----:B------:R-:W-:Y:S02]  /*0600*/  ISETP.GE.AND P0, PT, R9, -0x18, PT ;  /* 0xffffffe80900780c */ /* 0x000fe40003f06270 */
[----:B------:R-:W-:-:S11]  /*0610*/  LOP3.LUT R0, R0, 0x80000000, RZ, 0xc0, !PT ;  /* 0x8000000000007812 */ /* 0x000fd600078ec0ff */
[----:B------:R-:W-:Y:S05]  /*0620*/  @!P0 BRA `(.L_x_27) ;  /* 0x0000000000688947 */ /* 0x000fea0003800000 */
[CCC-:B------:R-:W-:Y:S01]  /*0630*/  FFMA.RZ R3, R12.reuse, R8.reuse, R13.reuse ;  /* 0x000000080c037223 */ /* 0x1c0fe2000000c00d */
[CCC-:B------:R-:W-:Y:S01]  /*0640*/  FFMA.RM R6, R12.reuse, R8.reuse, R13.reuse ;  /* 0x000000080c067223 */ /* 0x1c0fe2000000400d */
[C---:B------:R-:W-:Y:S02]  /*0650*/  ISETP.NE.AND P2, PT, R9.reuse, RZ, PT ;  /* 0x000000ff0900720c */ /* 0x040fe40003f45270 */
[----:B------:R-:W-:Y:S02]  /*0660*/  ISETP.NE.AND P1, PT, R9, RZ, PT ;  /* 0x000000ff0900720c */ /* 0x000fe40003f25270 */
[----:B------:R-:W-:Y:S01]  /*0670*/  LOP3.LUT R7, R3, 0x7fffff, RZ, 0xc0, !PT ;  /* 0x007fffff03077812 */ /* 0x000fe200078ec0ff */
[----:B------:R-:W-:Y:S01]  /*0680*/  FFMA.RP R3, R12, R8, R13 ;  /* 0x000000080c037223 */ /* 0x000fe2000000800d */
[----:B------:R-:W-:Y:S02]  /*0690*/  VIADD R8, R9, 0x20 ;  /* 0x0000002009087836 */ /* 0x000fe40000000000 */
[----:B------:R-:W-:Y:S01]  /*06a0*/  LOP3.LUT R7, R7, 0x800000, RZ, 0xfc, !PT ;  /* 0x0080000007077812 */ /* 0x000fe200078efcff */
[----:B------:R-:W-:Y:S01]  /*06b0*/  IMAD.MOV R9, RZ, RZ, -R9 ;  /* 0x000000ffff097224 */ /* 0x000fe200078e0a09 */
[----:B------:R-:W-:-:S02]  /*06c0*/  FSETP.NEU.FTZ.AND P0, PT, R3, R6, PT ;  /* 0x000000060300720b */ /* 0x000fc40003f1d000 */
[----:B------:R-:W-:Y:S02]  /*06d0*/  SHF.L.U32 R8, R7, R8, RZ ;  /* 0x0000000807087219 */ /* 0x000fe400000006ff */
[----:B------:R-:W-:Y:S02]  /*06e0*/  SEL R6, R9, RZ, P2 ;  /* 0x000000ff09067207 */ /* 0x000fe40001000000 */
[----:B------:R-:W-:Y:S02]  /*06f0*/  ISETP.NE.AND P1, PT, R8, RZ, P1 ;  /* 0x000000ff0800720c */ /* 0x000fe40000f25270 */
[----:B------:R-:W-:Y:S02]  /*0700*/  SHF.R.U32.HI R6, RZ, R6, R7 ;  /* 0x00000006ff067219 */ /* 0x000fe40000011607 */
[----:B------:R-:W-:Y:S02]  /*0710*/  PLOP3.LUT P0, PT, P0, P1, PT, 0xf8, 0x8f ;  /* 0x00000000008f781c */ /* 0x000fe40000703f70 */
[----:B------:R-:W-:-:S02]  /*0720*/  SHF.R.U32.HI R8, RZ, 0x1, R6 ;  /* 0x00000001ff087819 */ /* 0x000fc40000011606 */
[----:B------:R-:W-:-:S04]  /*0730*/  SEL R3, RZ, 0x1, !P0 ;  /* 0x00000001ff037807 */ /* 0x000fc80004000000 */
[----:B------:R-:W-:-:S04]  /*0740*/  LOP3.LUT R3, R3, 0x1, R8, 0xf8, !PT ;  /* 0x0000000103037812 */ /* 0x000fc800078ef808 */
[----:B------:R-:W-:-:S05]  /*0750*/  LOP3.LUT R3, R3, R6, RZ, 0xc0, !PT ;  /* 0x0000000603037212 */ /* 0x000fca00078ec0ff */
[----:B------:R-:W-:-:S05]  /*0760*/  IMAD.IADD R3, R8, 0x1, R3 ;  /* 0x0000000108037824 */ /* 0x000fca00078e0203 */
[----:B------:R-:W-:Y:S01]  /*0770*/  LOP3.LUT R0, R3, R0, RZ, 0xfc, !PT ;  /* 0x0000000003007212 */ /* 0x000fe200078efcff */
[----:B------:R-:W-:Y:S06]  /*0780*/  BRA `(.L_x_27) ;  /* 0x0000000000107947 */ /* 0x000fec0003800000 */
.L_x_26:
[----:B------:R-:W-:-:S04]  /*0790*/  LOP3.LUT R0, R0, 0x80000000, RZ, 0xc0, !PT ;  /* 0x8000000000007812 */ /* 0x000fc800078ec0ff */
[----:B------:R-:W-:Y:S01]  /*07a0*/  LOP3.LUT R0, R0, 0x7f800000, RZ, 0xfc, !PT ;  /* 0x7f80000000007812 */ /* 0x000fe200078efcff */
[----:B------:R-:W-:Y:S06]  /*07b0*/  BRA `(.L_x_27) ;  /* 0x0000000000047947 */ /* 0x000fec0003800000 */
.L_x_25:
[----:B------:R-:W-:-:S07]  /*07c0*/  IMAD R0, R7, 0x800000, R0 ;  /* 0x0080000007007824 */ /* 0x000fce00078e0200 */
.L_x_27:
[----:B------:R-:W-:Y:S05]  /*07d0*/  BSYNC.RECONVERGENT B2 ;  /* 0x0000000000027941 */ /* 0x000fea0003800200 */
.L_x_24:
[----:B------:R-:W-:Y:S05]  /*07e0*/  BRA `(.L_x_28) ;  /* 0x0000000000207947 */ /* 0x000fea0003800000 */
.L_x_23:
[----:B------:R-:W-:-:S04]  /*07f0*/  LOP3.LUT R0, R9, 0x80000000, R8, 0x48, !PT ;  /* 0x8000000009007812 */ /* 0x000fc800078e4808 */
[----:B------:R-:W-:Y:S01]  /*0800*/  LOP3.LUT R0, R0, 0x7f800000, RZ, 0xfc, !PT ;  /* 0x7f80000000007812 */ /* 0x000fe200078efcff */
[----:B------:R-:W-:Y:S06]  /*0810*/  BRA `(.L_x_28) ;  /* 0x0000000000147947 */ /* 0x000fec0003800000 */
.L_x_22:
[----:B------:R-:W-:Y:S01]  /*0820*/  LOP3.LUT R0, R9, 0x80000000, R8, 0x48, !PT ;  /* 0x8000000009007812 */ /* 0x000fe200078e4808 */
[----:B------:R-:W-:Y:S06]  /*0830*/  BRA `(.L_x_28) ;  /* 0x00000000000c7947 */ /* 0x000fec0003800000 */
.L_x_21:
[----:B------:R-:W0:Y:S01]  /*0840*/  MUFU.RSQ R0, -QNAN ;  /* 0xffc0000000007908 */ /* 0x000e220000001400 */
[----:B------:R-:W-:Y:S05]  /*0850*/  BRA `(.L_x_28) ;  /* 0x0000000000047947 */ /* 0x000fea0003800000 */
.L_x_20:
[----:B------:R-:W-:-:S07]  /*0860*/  FADD.FTZ R0, R0, R3 ;  /* 0x0000000300007221 */ /* 0x000fce0000010000 */
.L_x_28:
[----:B------:R-:W-:Y:S05]  /*0870*/  BSYNC.RECONVERGENT B1 ;  /* 0x0000000000017941 */ /* 0x000fea0003800200 */
.L_x_18:
[----:B------:R-:W-:-:S04]  /*0880*/  IMAD.MOV.U32 R3, RZ, RZ, 0x0 ;  /* 0x00000000ff037424 */ /* 0x000fc800078e00ff */
[----:B0-----:R-:W-:Y:S05]  /*0890*/  RET.REL.NODEC R2 `(divElements) ;  /* 0xfffffff402d87950 */ /* 0x001fea0003c3ffff */
.L_x_29:
        /* <DEDUP_REMOVED lines=14> */
.L_x_31:


//--------------------- .nv.global.init           --------------------------
	.section	.nv.global.init,"aw",@progbits
	.align	4
.nv.global.init:
	.type		__cudart_i2opi_f,@object
	.size		__cudart_i2opi_f,(.L_0 - __cudart_i2opi_f)
__cudart_i2opi_f:
        /*0000*/ 	.byte	0x41, 0x90, 0x43, 0x3c, 0x99, 0x95, 0x62, 0xdb, 0xc0, 0xdd, 0x34, 0xf5, 0xd1, 0x57, 0x27, 0xfc
        /*0010*/ 	.byte	0x29, 0x15, 0x44, 0x4e, 0x6e, 0x83, 0xf9, 0xa2
.L_0:


//--------------------- .nv.shared.reserved.0     --------------------------
	.section	.nv.shared.reserved.0,"aw",@nobits
	.weak		__nv_reservedSMEM_offset_0_alias
	.size		__nv_reservedSMEM_offset_0_alias, 0, 64
	.other		__nv_reservedSMEM_offset_0_alias,@"STO_CUDA_RESERVED_SHARED STV_DEFAULT"
__nv_reservedSMEM_offset_0_alias:
	.zero		0
	.zero		64


//--------------------- .nv.constant0.addScaler   --------------------------
	.section	.nv.constant0.addScaler,"a",@progbits
	.sectionflags	@""
	.align	4
.nv.constant0.addScaler:
	.zero		920


//--------------------- .nv.constant0.addRepeatedPow2 --------------------------
	.section	.nv.constant0.addRepeatedPow2,"a",@progbits
	.sectionflags	@""
	.align	4
.nv.constant0.addRepeatedPow2:
	.zero		928


//--------------------- .nv.constant0.addRepeated --------------------------
	.section	.nv.constant0.addRepeated,"a",@progbits
	.sectionflags	@""
	.align	4
.nv.constant0.addRepeated:
	.zero		928


//--------------------- .nv.constant0.uniformToBernoulli --------------------------
	.section	.nv.constant0.uniformToBernoulli,"a",@progbits
	.sectionflags	@""
	.align	4
.nv.constant0.uniformToBernoulli:
	.zero		912


//--------------------- .nv.constant0.shiftRandUniform --------------------------
	.section	.nv.constant0.shiftRandUniform,"a",@progbits
	.sectionflags	@""
	.align	4
.nv.constant0.shiftRandUniform:
	.zero		912


//--------------------- .nv.constant0.clipPositive --------------------------
	.section	.nv.constant0.clipPositive,"a",@progbits
	.sectionflags	@""
	.align	4
.nv.constant0.clipPositive:
	.zero		912


//--------------------- .nv.constant0.sinElements --------------------------
	.section	.nv.constant0.sinElements,"a",@progbits
	.sectionflags	@""
	.align	4
.nv.constant0.sinElements:
	.zero		912


//--------------------- .nv.constant0.tanhElements --------------------------
	.section	.nv.constant0.tanhElements,"a",@progbits
	.sectionflags	@""
	.align	4
.nv.constant0.tanhElements:
	.zero		912


//--------------------- .nv.constant0.expElements --------------------------
	.section	.nv.constant0.expElements,"a",@progbits
	.sectionflags	@""
	.align	4
.nv.constant0.expElements:
	.zero		912


//--------------------- .nv.constant0.divElements --------------------------
	.section	.nv.constant0.divElements,"a",@progbits
	.sectionflags	@""
	.align	4
.nv.constant0.divElements:
	.zero		920


//--------------------- SYMBOLS --------------------------

	.type		.nv.reservedSmem.offset0,@object
	.size		.nv.reservedSmem.offset0,0x4
